// auto-generated by cutlass_sweep.gemm — config: {"arch": "sm_90", "cluster_m": 1, "cluster_n": 1, "dtype": "fp32", "dtype_b": "fp32", "layout": "nt", "stages": 0, "tile_k": 64, "tile_m": 64, "tile_n": 64}
#include "cutlass/cutlass.h"
#include "cutlass/gemm/collective/collective_builder.hpp"
#include "cutlass/gemm/device/gemm_universal_adapter.h"
#include "cutlass/gemm/kernel/gemm_universal.hpp"
#include "cutlass/epilogue/collective/collective_builder.hpp"

using ElemA = float;
using ElemB = float;
using ElemCD = float;
using Acc  = float;
using TileShape    = cute::Shape<cute::_64, cute::_64, cute::_64>;
using ClusterShape = cute::Shape<cute::_1, cute::_1, cute::_1>;

using CollectiveEpilogue = typename cutlass::epilogue::collective::CollectiveBuilder<
    cutlass::arch::Sm90, cutlass::arch::OpClassTensorOp,
    TileShape, ClusterShape,
    cutlass::epilogue::collective::EpilogueTileAuto,
    Acc, Acc,
    ElemCD, cutlass::layout::RowMajor, 128 / cutlass::sizeof_bits<ElemCD>::value,
    ElemCD, cutlass::layout::RowMajor, 128 / cutlass::sizeof_bits<ElemCD>::value,
    cutlass::epilogue::collective::EpilogueScheduleAuto
  >::CollectiveOp;

using CollectiveMainloop = typename cutlass::gemm::collective::CollectiveBuilder<
    cutlass::arch::Sm90, cutlass::arch::OpClassTensorOp,
    ElemA, cutlass::layout::RowMajor, 128 / cutlass::sizeof_bits<ElemA>::value,
    ElemB, cutlass::layout::ColumnMajor, 128 / cutlass::sizeof_bits<ElemB>::value,
    Acc,
    TileShape, ClusterShape,
    cutlass::gemm::collective::StageCountAutoCarveout<static_cast<int>(sizeof(typename CollectiveEpilogue::SharedStorage))>,
    cutlass::gemm::collective::KernelScheduleAuto
  >::CollectiveOp;

using GemmKernel = cutlass::gemm::kernel::GemmUniversal<
    cute::Shape<int,int,int,int>,
    CollectiveMainloop,
    CollectiveEpilogue
>;
using Gemm = cutlass::gemm::device::GemmUniversalAdapter<GemmKernel>;

// Force the device kernel symbol into the cubin without needing a host main.
auto* _anchor = &cutlass::device_kernel<GemmKernel>;


// ===== COMPILED SASS (sm_90a) =====

	.target	sm_90a

	.elftype	@"ET_EXEC"


//--------------------- .note.nv.tkinfo           --------------------------
	.section	.note.nv.tkinfo,"",@"SHT_NOTE"
	.sectionflags	@"SHF_NOTE_NV_TKINFO"
	.tkinfo
        /*0018*/ 	.word	0x00000002
        /*0030*/ 	.string	""
        /*0030*/ 	.string	"ptxas"
        /*0030*/ 	.string	"Cuda compilation tools, release 13.0, V13.0.88"
        /*0030*/ 	.string	"Build cuda_13.0.r13.0/compiler.36424714_0"
        /*0030*/ 	.string	"-arch sm_90a -m 64 "



//--------------------- .note.nv.cuinfo           --------------------------
	.section	.note.nv.cuinfo,"",@"SHT_NOTE"
	.sectionflags	@"SHF_NOTE_NV_CUINFO"
        /*0018*/ 	.short	0x0002
        /*001a*/ 	.short	0x005a
        /*001c*/ 	.short	0x0082
	.zero		2


//--------------------- .nv.info                  --------------------------
	.section	.nv.info,"",@"SHT_CUDA_INFO"
	.align	4


	//----- nvinfo : EIATTR_REGCOUNT
	.align		4
        /*0000*/ 	.byte	0x04, 0x2f
        /*0002*/ 	.short	(.L_15 - .L_14)
	.align		4
.L_14:
        /*0004*/ 	.word	index@(_ZN7cutlass13device_kernelINS_4gemm6kernel13GemmUniversalIN4cute5tupleIJiiiiEEENS1_10collective13CollectiveMmaINS1_34MainloopSm90TmaGmmaWarpSpecializedILi7ENS5_IJNS4_1CILi1EEESB_SB_EEENS1_32KernelTmaWarpSpecializedPingpongEEENS5_IJNSA_ILi64EEESF_SF_EEEfNS5_IJlSB_lEEEfSH_NS4_8TiledMMAINS4_8MMA_AtomIJNS4_4SM904GMMA29MMA_64x64x8_F32TF32TF32_SS_TNILNSL_7ScaleInE1ELSN_1EEEEEENS4_6LayoutISC_NS5_IJNSA_ILi0EEESR_SR_EEEEENS5_IJNS4_10UnderscoreESU_SU_EEEEENS4_13SM90_TMA_LOADENS4_14ComposedLayoutINS4_7SwizzleILi3ELi4ELi3EEENS4_18smem_ptr_flag_bitsILi32EEENSQ_INS5_IJNSA_ILi8EEENSA_ILi32EEEEEENS5_IJS14_SB_EEEEEEEvNS4_8identityESX_S18_vS19_EENS_8epilogue10collective6detail29Sm90TmaWarpSpecializedAdapterINS1C_15DefaultEpilogueIfSH_SH_NS1B_6thread17LinearCombinationIfLi1EffLNS1G_9ScaleType4KindE0ELNS_15FloatRoundStyleE2EfEENS1_15EpilogueDefaultEEEEEvvEEEEvNT_6ParamsE)
        /*0008*/ 	.word	0x000000a8


	//----- nvinfo : EIATTR_FRAME_SIZE
	.align		4
.L_15:
        /*000c*/ 	.byte	0x04, 0x11
        /*000e*/ 	.short	(.L_17 - .L_16)
	.align		4
.L_16:
        /*0010*/ 	.word	index@(_ZN7cutlass13device_kernelINS_4gemm6kernel13GemmUniversalIN4cute5tupleIJiiiiEEENS1_10collective13CollectiveMmaINS1_34MainloopSm90TmaGmmaWarpSpecializedILi7ENS5_IJNS4_1CILi1EEESB_SB_EEENS1_32KernelTmaWarpSpecializedPingpongEEENS5_IJNSA_ILi64EEESF_SF_EEEfNS5_IJlSB_lEEEfSH_NS4_8TiledMMAINS4_8MMA_AtomIJNS4_4SM904GMMA29MMA_64x64x8_F32TF32TF32_SS_TNILNSL_7ScaleInE1ELSN_1EEEEEENS4_6LayoutISC_NS5_IJNSA_ILi0EEESR_SR_EEEEENS5_IJNS4_10UnderscoreESU_SU_EEEEENS4_13SM90_TMA_LOADENS4_14ComposedLayoutINS4_7SwizzleILi3ELi4ELi3EEENS4_18smem_ptr_flag_bitsILi32EEENSQ_INS5_IJNSA_ILi8EEENSA_ILi32EEEEEENS5_IJS14_SB_EEEEEEEvNS4_8identityESX_S18_vS19_EENS_8epilogue10collective6detail29Sm90TmaWarpSpecializedAdapterINS1C_15DefaultEpilogueIfSH_SH_NS1B_6thread17LinearCombinationIfLi1EffLNS1G_9ScaleType4KindE0ELNS_15FloatRoundStyleE2EfEENS1_15EpilogueDefaultEEEEEvvEEEEvNT_6ParamsE)
        /*0014*/ 	.word	0x00000008


	//----- nvinfo : EIATTR_MIN_STACK_SIZE
	.align		4
.L_17:
        /*0018*/ 	.byte	0x04, 0x12
        /*001a*/ 	.short	(.L_19 - .L_18)
	.align		4
.L_18:
        /*001c*/ 	.word	index@(_ZN7cutlass13device_kernelINS_4gemm6kernel13GemmUniversalIN4cute5tupleIJiiiiEEENS1_10collective13CollectiveMmaINS1_34MainloopSm90TmaGmmaWarpSpecializedILi7ENS5_IJNS4_1CILi1EEESB_SB_EEENS1_32KernelTmaWarpSpecializedPingpongEEENS5_IJNSA_ILi64EEESF_SF_EEEfNS5_IJlSB_lEEEfSH_NS4_8TiledMMAINS4_8MMA_AtomIJNS4_4SM904GMMA29MMA_64x64x8_F32TF32TF32_SS_TNILNSL_7ScaleInE1ELSN_1EEEEEENS4_6LayoutISC_NS5_IJNSA_ILi0EEESR_SR_EEEEENS5_IJNS4_10UnderscoreESU_SU_EEEEENS4_13SM90_TMA_LOADENS4_14ComposedLayoutINS4_7SwizzleILi3ELi4ELi3EEENS4_18smem_ptr_flag_bitsILi32EEENSQ_INS5_IJNSA_ILi8EEENSA_ILi32EEEEEENS5_IJS14_SB_EEEEEEEvNS4_8identityESX_S18_vS19_EENS_8epilogue10collective6detail29Sm90TmaWarpSpecializedAdapterINS1C_15DefaultEpilogueIfSH_SH_NS1B_6thread17LinearCombinationIfLi1EffLNS1G_9ScaleType4KindE0ELNS_15FloatRoundStyleE2EfEENS1_15EpilogueDefaultEEEEEvvEEEEvNT_6ParamsE)
        /*0020*/ 	.word	0x00000008
.L_19:


//--------------------- .nv.compat                --------------------------
	.section	.nv.compat,"",@"SHT_CUDA_COMPAT_INFO"
	.align	4
        /*0000*/ 	.byte	0x02, 0x09, 0x01, 0x00, 0x02, 0x02, 0x04, 0x00, 0x02, 0x05, 0x05, 0x00, 0x03, 0x07, 0x01, 0x01
        /*0010*/ 	.byte	0x02, 0x03, 0x01, 0x00, 0x02, 0x06, 0x01, 0x00, 0x04, 0x0b, 0x08, 0x00, 0x00, 0x00, 0x00, 0x00
        /*0020*/ 	.byte	0x00, 0x00, 0x00, 0x00


//--------------------- .nv.info._ZN7cutlass13device_kernelINS_4gemm6kernel13GemmUniversalIN4cute5tupleIJiiiiEEENS1_10collective13CollectiveMmaINS1_34MainloopSm90TmaGmmaWarpSpecializedILi7ENS5_IJNS4_1CILi1EEESB_SB_EEENS1_32KernelTmaWarpSpecializedPingpongEEENS5_IJNSA_ILi64EEESF_SF_EEEfNS5_IJlSB_lEEEfSH_NS4_8TiledMMAINS4_8MMA_AtomIJNS4_4SM904GMMA29MMA_64x64x8_F32TF32TF32_SS_TNILNSL_7ScaleInE1ELSN_1EEEEEENS4_6LayoutISC_NS5_IJNSA_ILi0EEESR_SR_EEEEENS5_IJNS4_10UnderscoreESU_SU_EEEEENS4_13SM90_TMA_LOADENS4_14ComposedLayoutINS4_7SwizzleILi3ELi4ELi3EEENS4_18smem_ptr_flag_bitsILi32EEENSQ_INS5_IJNSA_ILi8EEENSA_ILi32EEEEEENS5_IJS14_SB_EEEEEEEvNS4_8identityESX_S18_vS19_EENS_8epilogue10collective6detail29Sm90TmaWarpSpecializedAdapterINS1C_15DefaultEpilogueIfSH_SH_NS1B_6thread17LinearCombinationIfLi1EffLNS1G_9ScaleType4KindE0ELNS_15FloatRoundStyleE2EfEENS1_15EpilogueDefaultEEEEEvvEEEEvNT_6ParamsE --------------------------
	.section	.nv.info._ZN7cutlass13device_kernelINS_4gemm6kernel13GemmUniversalIN4cute5tupleIJiiiiEEENS1_10collective13CollectiveMmaINS1_34MainloopSm90TmaGmmaWarpSpecializedILi7ENS5_IJNS4_1CILi1EEESB_SB_EEENS1_32KernelTmaWarpSpecializedPingpongEEENS5_IJNSA_ILi64EEESF_SF_EEEfNS5_IJlSB_lEEEfSH_NS4_8TiledMMAINS4_8MMA_AtomIJNS4_4SM904GMMA29MMA_64x64x8_F32TF32TF32_SS_TNILNSL_7ScaleInE1ELSN_1EEEEEENS4_6LayoutISC_NS5_IJNSA_ILi0EEESR_SR_EEEEENS5_IJNS4_10UnderscoreESU_SU_EEEEENS4_13SM90_TMA_LOADENS4_14ComposedLayoutINS4_7SwizzleILi3ELi4ELi3EEENS4_18smem_ptr_flag_bitsILi32EEENSQ_INS5_IJNSA_ILi8EEENSA_ILi32EEEEEENS5_IJS14_SB_EEEEEEEvNS4_8identityESX_S18_vS19_EENS_8epilogue10collective6detail29Sm90TmaWarpSpecializedAdapterINS1C_15DefaultEpilogueIfSH_SH_NS1B_6thread17LinearCombinationIfLi1EffLNS1G_9ScaleType4KindE0ELNS_15FloatRoundStyleE2EfEENS1_15EpilogueDefaultEEEEEvvEEEEvNT_6ParamsE,"",@"SHT_CUDA_INFO"
	.sectionflags	@""
	.align	4


	//----- nvinfo : EIATTR_CUDA_API_VERSION
	.align		4
        /*0000*/ 	.byte	0x04, 0x37
        /*0002*/ 	.short	(.L_21 - .L_20)
.L_20:
        /*0004*/ 	.word	0x00000082


	//----- nvinfo : EIATTR_KPARAM_INFO
	.align		4
.L_21:
        /*0008*/ 	.byte	0x04, 0x17
        /*000a*/ 	.short	(.L_23 - .L_22)
.L_22:
        /*000c*/ 	.word	0x00000000
        /*0010*/ 	.short	0x0000
        /*0012*/ 	.short	0x0070
        /*0014*/ 	.byte	0x00, 0xf0, 0x01, 0x10


	//----- nvinfo : EIATTR_SPARSE_MMA_MASK
	.align		4
.L_23:
        /*0018*/ 	.byte	0x03, 0x50
        /*001a*/ 	.short	0x0000


	//----- nvinfo : EIATTR_MAXREG_COUNT
	.align		4
        /*001c*/ 	.byte	0x03, 0x1b
        /*001e*/ 	.short	0x00a8


	//----- nvinfo : EIATTR_NUM_BARRIERS
	.align		4
        /*0020*/ 	.byte	0x02, 0x4c
        /*0022*/ 	.byte	0x01
	.zero		1


	//----- nvinfo : EIATTR_EXTERNS
	.align		4
        /*0024*/ 	.byte	0x04, 0x0f
        /*0026*/ 	.short	(.L_25 - .L_24)


	//   ....[0]....
	.align		4
.L_24:
        /*0028*/ 	.word	index@(__assertfail)


	//----- nvinfo : EIATTR_ANNOTATIONS
	.align		4
.L_25:
        /*002c*/ 	.byte	0x04, 0x55
        /*002e*/ 	.short	(.L_27 - .L_26)


	//   ....[0]....
.L_26:
        /*0030*/ 	.word	0x00000001
        /*0034*/ 	.byte	0x30, 0x0b, 0x00, 0x00, 0x01, 0x00, 0x00, 0x00, 0x70, 0x12, 0x00, 0x00, 0x01, 0x00, 0x00, 0x00
        /*0044*/ 	.byte	0xd0, 0x40, 0x00, 0x00, 0x01, 0x00, 0x00, 0x00, 0x50, 0x4d, 0x00, 0x00


	//----- nvinfo : EIATTR_MERCURY_ISA_VERSION
	.align		4
.L_27:
        /*0050*/ 	.byte	0x03, 0x5f
        /*0052*/ 	.short	0x0101


	//----- nvinfo : EIATTR_INT_WARP_WIDE_INSTR_OFFSETS
	.align		4
        /*0054*/ 	.byte	0x04, 0x31
        /*0056*/ 	.short	(.L_29 - .L_28)


	//   ....[0]....
.L_28:
        /*0058*/ 	.word	0x00000450


	//   ....[1]....
        /*005c*/ 	.word	0x00000470


	//   ....[2]....
        /*0060*/ 	.word	0x000004f0


	//   ....[3]....
        /*0064*/ 	.word	0x00000500


	//   ....[4]....
        /*0068*/ 	.word	0x00000510


	//   ....[5]....
        /*006c*/ 	.word	0x00000530


	//   ....[6]....
        /*0070*/ 	.word	0x000005c0


	//   ....[7]....
        /*0074*/ 	.word	0x000005e0


	//----- nvinfo : EIATTR_COOP_GROUP_MASK_REGIDS
	.align		4
.L_29:
        /*0078*/ 	.byte	0x04, 0x29
        /*007a*/ 	.short	(.L_31 - .L_30)


	//   ....[0]....
.L_30:
        /*007c*/ 	.word	0xffffffff


	//   ....[1]....
        /*0080*/ 	.word	0xffffffff


	//   ....[2]....
        /*0084*/ 	.word	0xffffffff


	//   ....[3]....
        /*0088*/ 	.word	0xffffffff


	//   ....[4]....
        /*008c*/ 	.word	0xffffffff


	//   ....[5]....
        /*0090*/ 	.word	0xffffffff


	//----- nvinfo : EIATTR_COOP_GROUP_INSTR_OFFSETS
	.align		4
.L_31:
        /*0094*/ 	.byte	0x04, 0x28
        /*0096*/ 	.short	(.L_33 - .L_32)


	//   ....[0]....
.L_32:
        /*0098*/ 	.word	0x00000070


	//   ....[1]....
        /*009c*/ 	.word	0x00000080


	//   ....[2]....
        /*00a0*/ 	.word	0x00000140


	//   ....[3]....
        /*00a4*/ 	.word	0x00000330


	//   ....[4]....
        /*00a8*/ 	.word	0x00000370


	//   ....[5]....
        /*00ac*/ 	.word	0x000003b0


	//----- nvinfo : EIATTR_REG_RECONFIG
	.align		4
.L_33:
        /*00b0*/ 	.byte	0x01, 0x54
	.zero		2


	//----- nvinfo : EIATTR_SYSCALL_OFFSETS
	.align		4
        /*00b4*/ 	.byte	0x04, 0x46
        /*00b6*/ 	.short	(.L_35 - .L_34)


	//   ....[0]....
.L_34:
        /*00b8*/ 	.word	0x00001770


	//----- nvinfo : EIATTR_MBARRIER_INSTR_OFFSETS
	.align		4
.L_35:
        /*00bc*/ 	.byte	0x04, 0x39
        /*00be*/ 	.short	(.L_37 - .L_36)


	//   ....[0]....
.L_36:
        /*00c0*/ 	.word	0x00000240
        /*00c4*/ 	.word	0x000000ff
        /*00c8*/ 	.word	0x00000000
        /*00cc*/ 	.short	0x0100
        /*00ce*/ 	.byte	0x08
	.zero		1


	//   ....[1]....
        /*00d0*/ 	.word	0x00000250
        /*00d4*/ 	.word	0x000000ff
        /*00d8*/ 	.word	0x00000038
        /*00dc*/ 	.short	0x0100
        /*00de*/ 	.byte	0x08
	.zero		1


	//   ....[2]....
        /*00e0*/ 	.word	0x00000260
        /*00e4*/ 	.word	0x000000ff
        /*00e8*/ 	.word	0x00000008
        /*00ec*/ 	.short	0x0100
        /*00ee*/ 	.byte	0x08
	.zero		1


	//   ....[3]....
        /*00f0*/ 	.word	0x00000270
        /*00f4*/ 	.word	0x000000ff
        /*00f8*/ 	.word	0x00000040
        /*00fc*/ 	.short	0x0100
        /*00fe*/ 	.byte	0x08
	.zero		1


	//   ....[4]....
        /*0100*/ 	.word	0x00000280
        /*0104*/ 	.word	0x000000ff
        /*0108*/ 	.word	0x00000010
        /*010c*/ 	.short	0x0100
        /*010e*/ 	.byte	0x08
	.zero		1


	//   ....[5]....
        /*0110*/ 	.word	0x00000290
        /*0114*/ 	.word	0x000000ff
        /*0118*/ 	.word	0x00000048
        /*011c*/ 	.short	0x0100
        /*011e*/ 	.byte	0x08
	.zero		1


	//   ....[6]....
        /*0120*/ 	.word	0x000002a0
        /*0124*/ 	.word	0x000000ff
        /*0128*/ 	.word	0x00000018
        /*012c*/ 	.short	0x0100
        /*012e*/ 	.byte	0x08
	.zero		1


	//   ....[7]....
        /*0130*/ 	.word	0x000002b0
        /*0134*/ 	.word	0x000000ff
        /*0138*/ 	.word	0x00000050
        /*013c*/ 	.short	0x0100
        /*013e*/ 	.byte	0x08
	.zero		1


	//   ....[8]....
        /*0140*/ 	.word	0x000002c0
        /*0144*/ 	.word	0x000000ff
        /*0148*/ 	.word	0x00000020
        /*014c*/ 	.short	0x0100
        /*014e*/ 	.byte	0x08
	.zero		1


	//   ....[9]....
        /*0150*/ 	.word	0x000002d0
        /*0154*/ 	.word	0x000000ff
        /*0158*/ 	.word	0x00000058
        /*015c*/ 	.short	0x0100
        /*015e*/ 	.byte	0x08
	.zero		1


	//   ....[10]....
        /*0160*/ 	.word	0x000002e0
        /*0164*/ 	.word	0x000000ff
        /*0168*/ 	.word	0x00000028
        /*016c*/ 	.short	0x0100
        /*016e*/ 	.byte	0x08
	.zero		1


	//   ....[11]....
        /*0170*/ 	.word	0x000002f0
        /*0174*/ 	.word	0x000000ff
        /*0178*/ 	.word	0x00000060
        /*017c*/ 	.short	0x0100
        /*017e*/ 	.byte	0x08
	.zero		1


	//   ....[12]....
        /*0180*/ 	.word	0x00000300
        /*0184*/ 	.word	0x000000ff
        /*0188*/ 	.word	0x00000030
        /*018c*/ 	.short	0x0100
        /*018e*/ 	.byte	0x08
	.zero		1


	//   ....[13]....
        /*0190*/ 	.word	0x00000310
        /*0194*/ 	.word	0x000000ff
        /*0198*/ 	.word	0x00000068
        /*019c*/ 	.short	0x0100
        /*019e*/ 	.byte	0x08
	.zero		1


	//   ....[14]....
        /*01a0*/ 	.word	0x00000620
        /*01a4*/ 	.word	0x000000ff
        /*01a8*/ 	.word	0x000000a0
        /*01ac*/ 	.short	0x0100
        /*01ae*/ 	.byte	0x08
	.zero		1


	//   ....[15]....
        /*01b0*/ 	.word	0x00000690
        /*01b4*/ 	.word	0x000000ff
        /*01b8*/ 	.word	0x000000a8
        /*01bc*/ 	.short	0x0100
        /*01be*/ 	.byte	0x08
	.zero		1


	//   ....[16]....
        /*01c0*/ 	.word	0x000006b0
        /*01c4*/ 	.word	0x000000ff
        /*01c8*/ 	.word	0x00000080
        /*01cc*/ 	.short	0x0100
        /*01ce*/ 	.byte	0x09
	.zero		1


	//   ....[17]....
        /*01d0*/ 	.word	0x000006c0
        /*01d4*/ 	.word	0x000000ff
        /*01d8*/ 	.word	0x00000088
        /*01dc*/ 	.short	0x0100
        /*01de*/ 	.byte	0x09
	.zero		1


	//   ....[18]....
        /*01e0*/ 	.word	0x000006d0
        /*01e4*/ 	.word	0x000000ff
        /*01e8*/ 	.word	0x00000090
        /*01ec*/ 	.short	0x0100
        /*01ee*/ 	.byte	0x09
	.zero		1


	//   ....[19]....
        /*01f0*/ 	.word	0x000006e0
        /*01f4*/ 	.word	0x000000ff
        /*01f8*/ 	.word	0x00000098
        /*01fc*/ 	.short	0x0100
        /*01fe*/ 	.byte	0x09
	.zero		1


	//   ....[20]....
        /*0200*/ 	.word	0x00001630
        /*0204*/ 	.word	0x000000ff
        /*0208*/ 	.word	0xfffffff8
        /*020c*/ 	.short	0x010a
        /*020e*/ 	.byte	0x2b
	.zero		1


	//   ....[21]....
        /*0210*/ 	.word	0x000017f0
        /*0214*/ 	.word	0x00000003
        /*0218*/ 	.word	0x00000000
        /*021c*/ 	.short	0x010a
        /*021e*/ 	.byte	0x3f
	.zero		1


	//   ....[22]....
        /*0220*/ 	.word	0x00001830
        /*0224*/ 	.word	0x00000003
        /*0228*/ 	.word	0x00000000
        /*022c*/ 	.short	0x010a
        /*022e*/ 	.byte	0x3f
	.zero		1


	//   ....[23]....
        /*0230*/ 	.word	0x00001cf0
        /*0234*/ 	.word	0x000000ff
        /*0238*/ 	.word	0x00000000
        /*023c*/ 	.short	0x010a
        /*023e*/ 	.byte	0x04
	.zero		1


	//   ....[24]....
        /*0240*/ 	.word	0x00001d30
        /*0244*/ 	.word	0x000000ff
        /*0248*/ 	.word	0x00000000
        /*024c*/ 	.short	0x010a
        /*024e*/ 	.byte	0x04
	.zero		1


	//   ....[25]....
        /*0250*/ 	.word	0x00002150
        /*0254*/ 	.word	0x000000ff
        /*0258*/ 	.word	0x00000000
        /*025c*/ 	.short	0x0101
        /*025e*/ 	.byte	0x04
	.zero		1


	//   ....[26]....
        /*0260*/ 	.word	0x00002250
        /*0264*/ 	.word	0x00000003
        /*0268*/ 	.word	0x00000000
        /*026c*/ 	.short	0x0101
        /*026e*/ 	.byte	0x30
	.zero		1


	//   ....[27]....
        /*0270*/ 	.word	0x00002340
        /*0274*/ 	.word	0x000000ff
        /*0278*/ 	.word	0x00000000
        /*027c*/ 	.short	0x0101
        /*027e*/ 	.byte	0x04
	.zero		1


	//   ....[28]....
        /*0280*/ 	.word	0x000023b0
        /*0284*/ 	.word	0x000000ff
        /*0288*/ 	.word	0x00000008
        /*028c*/ 	.short	0x010a
        /*028e*/ 	.byte	0x2b
	.zero		1


	//   ....[29]....
        /*0290*/ 	.word	0x00004110
        /*0294*/ 	.word	0x00000000
        /*0298*/ 	.word	0x00000000
        /*029c*/ 	.short	0x0101
        /*029e*/ 	.byte	0x30
	.zero		1


	//   ....[30]....
        /*02a0*/ 	.word	0x00004a20
        /*02a4*/ 	.word	0x0000000b
        /*02a8*/ 	.word	0x00000038
        /*02ac*/ 	.short	0x010a
        /*02ae*/ 	.byte	0x3f
	.zero		1


	//   ....[31]....
        /*02b0*/ 	.word	0x00004eb0
        /*02b4*/ 	.word	0x00000006
        /*02b8*/ 	.word	0x000000a8
        /*02bc*/ 	.short	0x0101
        /*02be*/ 	.byte	0x3f
	.zero		1


	//   ....[32]....
        /*02c0*/ 	.word	0x000055c0
        /*02c4*/ 	.word	0x00000007
        /*02c8*/ 	.word	0x00000000
        /*02cc*/ 	.short	0x010a
        /*02ce*/ 	.byte	0x3f
	.zero		1


	//   ....[33]....
        /*02d0*/ 	.word	0x00005640
        /*02d4*/ 	.word	0x00000006
        /*02d8*/ 	.word	0x00000000
        /*02dc*/ 	.short	0x010a
        /*02de*/ 	.byte	0x3f
	.zero		1


	//   ....[34]....
        /*02e0*/ 	.word	0x000056d0
        /*02e4*/ 	.word	0x00000007
        /*02e8*/ 	.word	0x00000000
        /*02ec*/ 	.short	0x010a
        /*02ee*/ 	.byte	0x3f
	.zero		1


	//   ....[35]....
        /*02f0*/ 	.word	0x00005760
        /*02f4*/ 	.word	0x00000006
        /*02f8*/ 	.word	0x00000000
        /*02fc*/ 	.short	0x010a
        /*02fe*/ 	.byte	0x3f
	.zero		1


	//   ....[36]....
        /*0300*/ 	.word	0x000057f0
        /*0304*/ 	.word	0x00000007
        /*0308*/ 	.word	0x00000000
        /*030c*/ 	.short	0x010a
        /*030e*/ 	.byte	0x3f
	.zero		1


	//   ....[37]....
        /*0310*/ 	.word	0x00005880
        /*0314*/ 	.word	0x00000006
        /*0318*/ 	.word	0x00000000
        /*031c*/ 	.short	0x010a
        /*031e*/ 	.byte	0x3f
	.zero		1


	//   ....[38]....
        /*0320*/ 	.word	0x00005910
        /*0324*/ 	.word	0x00000005
        /*0328*/ 	.word	0x00000000
        /*032c*/ 	.short	0x010a
        /*032e*/ 	.byte	0x3f
	.zero		1


	//   ....[39]....
        /*0330*/ 	.word	0x00005980
        /*0334*/ 	.word	0x00000003
        /*0338*/ 	.word	0xfffffff8
        /*033c*/ 	.short	0x010a
        /*033e*/ 	.byte	0x3f
	.zero		1


	//   ....[40]....
        /*0340*/ 	.word	0x000059d0
        /*0344*/ 	.word	0x00000003
        /*0348*/ 	.word	0x00000000
        /*034c*/ 	.short	0x010a
        /*034e*/ 	.byte	0x3f
	.zero		1


	//   ....[41]....
        /*0350*/ 	.word	0x00005a30
        /*0354*/ 	.word	0x00000004
        /*0358*/ 	.word	0x00000000
        /*035c*/ 	.short	0x010a
        /*035e*/ 	.byte	0x3f
	.zero		1


	//   ....[42]....
        /*0360*/ 	.word	0x00005a90
        /*0364*/ 	.word	0x00000003
        /*0368*/ 	.word	0x00000008
        /*036c*/ 	.short	0x010a
        /*036e*/ 	.byte	0x3f
	.zero		1


	//   ....[43]....
        /*0370*/ 	.word	0x00005b60
        /*0374*/ 	.word	0x0000000b
        /*0378*/ 	.word	0x00000038
        /*037c*/ 	.short	0x010a
        /*037e*/ 	.byte	0x3f
	.zero		1


	//   ....[44]....
        /*0380*/ 	.word	0x00005c30
        /*0384*/ 	.word	0x00000007
        /*0388*/ 	.word	0x00000000
        /*038c*/ 	.short	0x010a
        /*038e*/ 	.byte	0x3f
	.zero		1


	//   ....[45]....
        /*0390*/ 	.word	0x00005c80
        /*0394*/ 	.word	0x00000006
        /*0398*/ 	.word	0x00000000
        /*039c*/ 	.short	0x010a
        /*039e*/ 	.byte	0x3f
	.zero		1


	//   ....[46]....
        /*03a0*/ 	.word	0x00005cd0
        /*03a4*/ 	.word	0x00000007
        /*03a8*/ 	.word	0x00000000
        /*03ac*/ 	.short	0x010a
        /*03ae*/ 	.byte	0x3f
	.zero		1


	//   ....[47]....
        /*03b0*/ 	.word	0x00005d20
        /*03b4*/ 	.word	0x00000006
        /*03b8*/ 	.word	0x00000000
        /*03bc*/ 	.short	0x010a
        /*03be*/ 	.byte	0x3f
	.zero		1


	//   ....[48]....
        /*03c0*/ 	.word	0x00005d70
        /*03c4*/ 	.word	0x00000007
        /*03c8*/ 	.word	0x00000000
        /*03cc*/ 	.short	0x010a
        /*03ce*/ 	.byte	0x3f
	.zero		1


	//   ....[49]....
        /*03d0*/ 	.word	0x00005dc0
        /*03d4*/ 	.word	0x00000006
        /*03d8*/ 	.word	0x00000000
        /*03dc*/ 	.short	0x010a
        /*03de*/ 	.byte	0x3f
	.zero		1


	//----- nvinfo : EIATTR_NUM_MBARRIERS
	.align		4
.L_37:
        /*03e0*/ 	.byte	0x03, 0x38
        /*03e2*/ 	.short	0x0014


	//----- nvinfo : EIATTR_EXIT_INSTR_OFFSETS
	.align		4
        /*03e4*/ 	.byte	0x04, 0x1c
        /*03e6*/ 	.short	(.L_39 - .L_38)


	//   ....[0]....
.L_38:
        /*03e8*/ 	.word	0x00001200


	//   ....[1]....
        /*03ec*/ 	.word	0x00001260


	//   ....[2]....
        /*03f0*/ 	.word	0x00004750


	//   ....[3]....
        /*03f4*/ 	.word	0x00004780


	//   ....[4]....
        /*03f8*/ 	.word	0x00005960


	//----- nvinfo : EIATTR_MAX_THREADS
	.align		4
.L_39:
        /*03fc*/ 	.byte	0x04, 0x05
        /*03fe*/ 	.short	(.L_41 - .L_40)
.L_40:
        /*0400*/ 	.word	0x00000180
        /*0404*/ 	.word	0x00000001
        /*0408*/ 	.word	0x00000001


	//----- nvinfo : EIATTR_CRS_STACK_SIZE
	.align		4
.L_41:
        /*040c*/ 	.byte	0x04, 0x1e
        /*040e*/ 	.short	(.L_43 - .L_42)
.L_42:
        /*0410*/ 	.word	0x00000000


	//----- nvinfo : EIATTR_CBANK_PARAM_SIZE
	.align		4
.L_43:
        /*0414*/ 	.byte	0x03, 0x19
        /*0416*/ 	.short	0x0470


	//----- nvinfo : EIATTR_PARAM_CBANK
	.align		4
        /*0418*/ 	.byte	0x04, 0x0a
        /*041a*/ 	.short	(.L_45 - .L_44)
	.align		4
.L_44:
        /*041c*/ 	.word	index@(.nv.constant0._ZN7cutlass13device_kernelINS_4gemm6kernel13GemmUniversalIN4cute5tupleIJiiiiEEENS1_10collective13CollectiveMmaINS1_34MainloopSm90TmaGmmaWarpSpecializedILi7ENS5_IJNS4_1CILi1EEESB_SB_EEENS1_32KernelTmaWarpSpecializedPingpongEEENS5_IJNSA_ILi64EEESF_SF_EEEfNS5_IJlSB_lEEEfSH_NS4_8TiledMMAINS4_8MMA_AtomIJNS4_4SM904GMMA29MMA_64x64x8_F32TF32TF32_SS_TNILNSL_7ScaleInE1ELSN_1EEEEEENS4_6LayoutISC_NS5_IJNSA_ILi0EEESR_SR_EEEEENS5_IJNS4_10UnderscoreESU_SU_EEEEENS4_13SM90_TMA_LOADENS4_14ComposedLayoutINS4_7SwizzleILi3ELi4ELi3EEENS4_18smem_ptr_flag_bitsILi32EEENSQ_INS5_IJNSA_ILi8EEENSA_ILi32EEEEEENS5_IJS14_SB_EEEEEEEvNS4_8identityESX_S18_vS19_EENS_8epilogue10collective6detail29Sm90TmaWarpSpecializedAdapterINS1C_15DefaultEpilogueIfSH_SH_NS1B_6thread17LinearCombinationIfLi1EffLNS1G_9ScaleType4KindE0ELNS_15FloatRoundStyleE2EfEENS1_15EpilogueDefaultEEEEEvvEEEEvNT_6ParamsE)
        /*0420*/ 	.short	0x0210
        /*0422*/ 	.short	0x0470


	//----- nvinfo : EIATTR_SW_WAR
	.align		4
.L_45:
        /*0424*/ 	.byte	0x04, 0x36
        /*0426*/ 	.short	(.L_47 - .L_46)
.L_46:
        /*0428*/ 	.word	0x00000008
.L_47:


//--------------------- .nv.callgraph             --------------------------
	.section	.nv.callgraph,"",@"SHT_CUDA_CALLGRAPH"
	.align	4
	.sectionentsize	8
	.align		4
        /*0000*/ 	.word	0x00000000
	.align		4
        /*0004*/ 	.word	0xffffffff
	.align		4
        /*0008*/ 	.word	index@(_ZN7cutlass13device_kernelINS_4gemm6kernel13GemmUniversalIN4cute5tupleIJiiiiEEENS1_10collective13CollectiveMmaINS1_34MainloopSm90TmaGmmaWarpSpecializedILi7ENS5_IJNS4_1CILi1EEESB_SB_EEENS1_32KernelTmaWarpSpecializedPingpongEEENS5_IJNSA_ILi64EEESF_SF_EEEfNS5_IJlSB_lEEEfSH_NS4_8TiledMMAINS4_8MMA_AtomIJNS4_4SM904GMMA29MMA_64x64x8_F32TF32TF32_SS_TNILNSL_7ScaleInE1ELSN_1EEEEEENS4_6LayoutISC_NS5_IJNSA_ILi0EEESR_SR_EEEEENS5_IJNS4_10UnderscoreESU_SU_EEEEENS4_13SM90_TMA_LOADENS4_14ComposedLayoutINS4_7SwizzleILi3ELi4ELi3EEENS4_18smem_ptr_flag_bitsILi32EEENSQ_INS5_IJNSA_ILi8EEENSA_ILi32EEEEEENS5_IJS14_SB_EEEEEEEvNS4_8identityESX_S18_vS19_EENS_8epilogue10collective6detail29Sm90TmaWarpSpecializedAdapterINS1C_15DefaultEpilogueIfSH_SH_NS1B_6thread17LinearCombinationIfLi1EffLNS1G_9ScaleType4KindE0ELNS_15FloatRoundStyleE2EfEENS1_15EpilogueDefaultEEEEEvvEEEEvNT_6ParamsE)
	.align		4
        /*000c*/ 	.word	index@(__assertfail)
	.align		4
        /*0010*/ 	.word	0x00000000
	.align		4
        /*0014*/ 	.word	0xfffffffe
	.align		4
        /*0018*/ 	.word	0x00000000
	.align		4
        /*001c*/ 	.word	0xfffffffd
	.align		4
        /*0020*/ 	.word	0x00000000
	.align		4
        /*0024*/ 	.word	0xfffffffc


//--------------------- .nv.constant4             --------------------------
	.section	.nv.constant4,"a",@progbits
	.align	8
	.align		8
.nv.constant4:
        /*0000*/ 	.dword	__assertfail
	.align		8
        /*0008*/ 	.dword	__unnamed_1
	.align		8
        /*0010*/ 	.dword	_ZN40_INTERNAL_ef92d7ff_4_k_cu_993a7241_310664cuda3std3__45__cpo5beginE
	.align		8
        /*0018*/ 	.dword	_ZN40_INTERNAL_ef92d7ff_4_k_cu_993a7241_310664cuda3std3__45__cpo3endE
	.align		8
        /*0020*/ 	.dword	_ZN40_INTERNAL_ef92d7ff_4_k_cu_993a7241_310664cuda3std3__45__cpo6cbeginE
	.align		8
        /*0028*/ 	.dword	_ZN40_INTERNAL_ef92d7ff_4_k_cu_993a7241_310664cuda3std3__45__cpo4cendE
	.align		8
        /*0030*/ 	.dword	_ZN40_INTERNAL_ef92d7ff_4_k_cu_993a7241_310664cuda3std3__442_GLOBAL__N__ef92d7ff_4_k_cu_993a7241_310666ignoreE
	.align		8
        /*0038*/ 	.dword	_ZN40_INTERNAL_ef92d7ff_4_k_cu_993a7241_310664cuda3std3__419piecewise_constructE
	.align		8
        /*0040*/ 	.dword	_ZN40_INTERNAL_ef92d7ff_4_k_cu_993a7241_310664cuda3std3__48in_placeE
	.align		8
        /*0048*/ 	.dword	_ZN40_INTERNAL_ef92d7ff_4_k_cu_993a7241_310664cuda3std6ranges3__45__cpo4swapE
	.align		8
        /*0050*/ 	.dword	_ZN40_INTERNAL_ef92d7ff_4_k_cu_993a7241_310664cuda3std6ranges3__45__cpo9iter_moveE
	.align		8
        /*0058*/ 	.dword	_ZN40_INTERNAL_ef92d7ff_4_k_cu_993a7241_310664cute7productE
	.align		8
        /*0060*/ 	.dword	_ZN40_INTERNAL_ef92d7ff_4_k_cu_993a7241_310664cute1_E
	.align		8
        /*0068*/ 	.dword	$str$22
	.align		8
        /*0070*/ 	.dword	$str$23


//--------------------- .text._ZN7cutlass13device_kernelINS_4gemm6kernel13GemmUniversalIN4cute5tupleIJiiiiEEENS1_10collective13CollectiveMmaINS1_34MainloopSm90TmaGmmaWarpSpecializedILi7ENS5_IJNS4_1CILi1EEESB_SB_EEENS1_32KernelTmaWarpSpecializedPingpongEEENS5_IJNSA_ILi64EEESF_SF_EEEfNS5_IJlSB_lEEEfSH_NS4_8TiledMMAINS4_8MMA_AtomIJNS4_4SM904GMMA29MMA_64x64x8_F32TF32TF32_SS_TNILNSL_7ScaleInE1ELSN_1EEEEEENS4_6LayoutISC_NS5_IJNSA_ILi0EEESR_SR_EEEEENS5_IJNS4_10UnderscoreESU_SU_EEEEENS4_13SM90_TMA_LOADENS4_14ComposedLayoutINS4_7SwizzleILi3ELi4ELi3EEENS4_18smem_ptr_flag_bitsILi32EEENSQ_INS5_IJNSA_ILi8EEENSA_ILi32EEEEEENS5_IJS14_SB_EEEEEEEvNS4_8identityESX_S18_vS19_EENS_8epilogue10collective6detail29Sm90TmaWarpSpecializedAdapterINS1C_15DefaultEpilogueIfSH_SH_NS1B_6thread17LinearCombinationIfLi1EffLNS1G_9ScaleType4KindE0ELNS_15FloatRoundStyleE2EfEENS1_15EpilogueDefaultEEEEEvvEEEEvNT_6ParamsE --------------------------
	.section	.text._ZN7cutlass13device_kernelINS_4gemm6kernel13GemmUniversalIN4cute5tupleIJiiiiEEENS1_10collective13CollectiveMmaINS1_34MainloopSm90TmaGmmaWarpSpecializedILi7ENS5_IJNS4_1CILi1EEESB_SB_EEENS1_32KernelTmaWarpSpecializedPingpongEEENS5_IJNSA_ILi64EEESF_SF_EEEfNS5_IJlSB_lEEEfSH_NS4_8TiledMMAINS4_8MMA_AtomIJNS4_4SM904GMMA29MMA_64x64x8_F32TF32TF32_SS_TNILNSL_7ScaleInE1ELSN_1EEEEEENS4_6LayoutISC_NS5_IJNSA_ILi0EEESR_SR_EEEEENS5_IJNS4_10UnderscoreESU_SU_EEEEENS4_13SM90_TMA_LOADENS4_14ComposedLayoutINS4_7SwizzleILi3ELi4ELi3EEENS4_18smem_ptr_flag_bitsILi32EEENSQ_INS5_IJNSA_ILi8EEENSA_ILi32EEEEEENS5_IJS14_SB_EEEEEEEvNS4_8identityESX_S18_vS19_EENS_8epilogue10collective6detail29Sm90TmaWarpSpecializedAdapterINS1C_15DefaultEpilogueIfSH_SH_NS1B_6thread17LinearCombinationIfLi1EffLNS1G_9ScaleType4KindE0ELNS_15FloatRoundStyleE2EfEENS1_15EpilogueDefaultEEEEEvvEEEEvNT_6ParamsE,"ax",@progbits
	.align	128
.text._ZN7cutlass13device_kernelINS_4gemm6kernel13GemmUniversalIN4cute5tupleIJiiiiEEENS1_10collective13CollectiveMmaINS1_34MainloopSm90TmaGmmaWarpSpecializedILi7ENS5_IJNS4_1CILi1EEESB_SB_EEENS1_32KernelTmaWarpSpecializedPingpongEEENS5_IJNSA_ILi64EEESF_SF_EEEfNS5_IJlSB_lEEEfSH_NS4_8TiledMMAINS4_8MMA_AtomIJNS4_4SM904GMMA29MMA_64x64x8_F32TF32TF32_SS_TNILNSL_7ScaleInE1ELSN_1EEEEEENS4_6LayoutISC_NS5_IJNSA_ILi0EEESR_SR_EEEEENS5_IJNS4_10UnderscoreESU_SU_EEEEENS4_13SM90_TMA_LOADENS4_14ComposedLayoutINS4_7SwizzleILi3ELi4ELi3EEENS4_18smem_ptr_flag_bitsILi32EEENSQ_INS5_IJNSA_ILi8EEENSA_ILi32EEEEEENS5_IJS14_SB_EEEEEEEvNS4_8identityESX_S18_vS19_EENS_8epilogue10collective6detail29Sm90TmaWarpSpecializedAdapterINS1C_15DefaultEpilogueIfSH_SH_NS1B_6thread17LinearCombinationIfLi1EffLNS1G_9ScaleType4KindE0ELNS_15FloatRoundStyleE2EfEENS1_15EpilogueDefaultEEEEEvvEEEEvNT_6ParamsE:
        .type           _ZN7cutlass13device_kernelINS_4gemm6kernel13GemmUniversalIN4cute5tupleIJiiiiEEENS1_10collective13CollectiveMmaINS1_34MainloopSm90TmaGmmaWarpSpecializedILi7ENS5_IJNS4_1CILi1EEESB_SB_EEENS1_32KernelTmaWarpSpecializedPingpongEEENS5_IJNSA_ILi64EEESF_SF_EEEfNS5_IJlSB_lEEEfSH_NS4_8TiledMMAINS4_8MMA_AtomIJNS4_4SM904GMMA29MMA_64x64x8_F32TF32TF32_SS_TNILNSL_7ScaleInE1ELSN_1EEEEEENS4_6LayoutISC_NS5_IJNSA_ILi0EEESR_SR_EEEEENS5_IJNS4_10UnderscoreESU_SU_EEEEENS4_13SM90_TMA_LOADENS4_14ComposedLayoutINS4_7SwizzleILi3ELi4ELi3EEENS4_18smem_ptr_flag_bitsILi32EEENSQ_INS5_IJNSA_ILi8EEENSA_ILi32EEEEEENS5_IJS14_SB_EEEEEEEvNS4_8identityESX_S18_vS19_EENS_8epilogue10collective6detail29Sm90TmaWarpSpecializedAdapterINS1C_15DefaultEpilogueIfSH_SH_NS1B_6thread17LinearCombinationIfLi1EffLNS1G_9ScaleType4KindE0ELNS_15FloatRoundStyleE2EfEENS1_15EpilogueDefaultEEEEEvvEEEEvNT_6ParamsE,@function
        .size           _ZN7cutlass13device_kernelINS_4gemm6kernel13GemmUniversalIN4cute5tupleIJiiiiEEENS1_10collective13CollectiveMmaINS1_34MainloopSm90TmaGmmaWarpSpecializedILi7ENS5_IJNS4_1CILi1EEESB_SB_EEENS1_32KernelTmaWarpSpecializedPingpongEEENS5_IJNSA_ILi64EEESF_SF_EEEfNS5_IJlSB_lEEEfSH_NS4_8TiledMMAINS4_8MMA_AtomIJNS4_4SM904GMMA29MMA_64x64x8_F32TF32TF32_SS_TNILNSL_7ScaleInE1ELSN_1EEEEEENS4_6LayoutISC_NS5_IJNSA_ILi0EEESR_SR_EEEEENS5_IJNS4_10UnderscoreESU_SU_EEEEENS4_13SM90_TMA_LOADENS4_14ComposedLayoutINS4_7SwizzleILi3ELi4ELi3EEENS4_18smem_ptr_flag_bitsILi32EEENSQ_INS5_IJNSA_ILi8EEENSA_ILi32EEEEEENS5_IJS14_SB_EEEEEEEvNS4_8identityESX_S18_vS19_EENS_8epilogue10collective6detail29Sm90TmaWarpSpecializedAdapterINS1C_15DefaultEpilogueIfSH_SH_NS1B_6thread17LinearCombinationIfLi1EffLNS1G_9ScaleType4KindE0ELNS_15FloatRoundStyleE2EfEENS1_15EpilogueDefaultEEEEEvvEEEEvNT_6ParamsE,(.L_x_139 - _ZN7cutlass13device_kernelINS_4gemm6kernel13GemmUniversalIN4cute5tupleIJiiiiEEENS1_10collective13CollectiveMmaINS1_34MainloopSm90TmaGmmaWarpSpecializedILi7ENS5_IJNS4_1CILi1EEESB_SB_EEENS1_32KernelTmaWarpSpecializedPingpongEEENS5_IJNSA_ILi64EEESF_SF_EEEfNS5_IJlSB_lEEEfSH_NS4_8TiledMMAINS4_8MMA_AtomIJNS4_4SM904GMMA29MMA_64x64x8_F32TF32TF32_SS_TNILNSL_7ScaleInE1ELSN_1EEEEEENS4_6LayoutISC_NS5_IJNSA_ILi0EEESR_SR_EEEEENS5_IJNS4_10UnderscoreESU_SU_EEEEENS4_13SM90_TMA_LOADENS4_14ComposedLayoutINS4_7SwizzleILi3ELi4ELi3EEENS4_18smem_ptr_flag_bitsILi32EEENSQ_INS5_IJNSA_ILi8EEENSA_ILi32EEEEEENS5_IJS14_SB_EEEEEEEvNS4_8identityESX_S18_vS19_EENS_8epilogue10collective6detail29Sm90TmaWarpSpecializedAdapterINS1C_15DefaultEpilogueIfSH_SH_NS1B_6thread17LinearCombinationIfLi1EffLNS1G_9ScaleType4KindE0ELNS_15FloatRoundStyleE2EfEENS1_15EpilogueDefaultEEEEEvvEEEEvNT_6ParamsE)
        .other          _ZN7cutlass13device_kernelINS_4gemm6kernel13GemmUniversalIN4cute5tupleIJiiiiEEENS1_10collective13CollectiveMmaINS1_34MainloopSm90TmaGmmaWarpSpecializedILi7ENS5_IJNS4_1CILi1EEESB_SB_EEENS1_32KernelTmaWarpSpecializedPingpongEEENS5_IJNSA_ILi64EEESF_SF_EEEfNS5_IJlSB_lEEEfSH_NS4_8TiledMMAINS4_8MMA_AtomIJNS4_4SM904GMMA29MMA_64x64x8_F32TF32TF32_SS_TNILNSL_7ScaleInE1ELSN_1EEEEEENS4_6LayoutISC_NS5_IJNSA_ILi0EEESR_SR_EEEEENS5_IJNS4_10UnderscoreESU_SU_EEEEENS4_13SM90_TMA_LOADENS4_14ComposedLayoutINS4_7SwizzleILi3ELi4ELi3EEENS4_18smem_ptr_flag_bitsILi32EEENSQ_INS5_IJNSA_ILi8EEENSA_ILi32EEEEEENS5_IJS14_SB_EEEEEEEvNS4_8identityESX_S18_vS19_EENS_8epilogue10collective6detail29Sm90TmaWarpSpecializedAdapterINS1C_15DefaultEpilogueIfSH_SH_NS1B_6thread17LinearCombinationIfLi1EffLNS1G_9ScaleType4KindE0ELNS_15FloatRoundStyleE2EfEENS1_15EpilogueDefaultEEEEEvvEEEEvNT_6ParamsE,@"STO_CUDA_ENTRY STV_DEFAULT"
_ZN7cutlass13device_kernelINS_4gemm6kernel13GemmUniversalIN4cute5tupleIJiiiiEEENS1_10collective13CollectiveMmaINS1_34MainloopSm90TmaGmmaWarpSpecializedILi7ENS5_IJNS4_1CILi1EEESB_SB_EEENS1_32KernelTmaWarpSpecializedPingpongEEENS5_IJNSA_ILi64EEESF_SF_EEEfNS5_IJlSB_lEEEfSH_NS4_8TiledMMAINS4_8MMA_AtomIJNS4_4SM904GMMA29MMA_64x64x8_F32TF32TF32_SS_TNILNSL_7ScaleInE1ELSN_1EEEEEENS4_6LayoutISC_NS5_IJNSA_ILi0EEESR_SR_EEEEENS5_IJNS4_10UnderscoreESU_SU_EEEEENS4_13SM90_TMA_LOADENS4_14ComposedLayoutINS4_7SwizzleILi3ELi4ELi3EEENS4_18smem_ptr_flag_bitsILi32EEENSQ_INS5_IJNSA_ILi8EEENSA_ILi32EEEEEENS5_IJS14_SB_EEEEEEEvNS4_8identityESX_S18_vS19_EENS_8epilogue10collective6detail29Sm90TmaWarpSpecializedAdapterINS1C_15DefaultEpilogueIfSH_SH_NS1B_6thread17LinearCombinationIfLi1EffLNS1G_9ScaleType4KindE0ELNS_15FloatRoundStyleE2EfEENS1_15EpilogueDefaultEEEEEvvEEEEvNT_6ParamsE:
[----:B------:R-:W0:Y:S02]  /*0000*/  LDC R1, c[0x0][0x28] ;  /* 0x00000a00ff017b82 */ /* 0x000e240000000800 */
[----:B0-----:R-:W-:Y:S01]  /*0010*/  VIADD R1, R1, 0xfffffff8 ;  /* 0xfffffff801017836 */ /* 0x001fe20000000000 */
[----:B------:R-:W0:Y:S01]  /*0020*/  S2R R4, SR_TID.X ;  /* 0x0000000000047919 */ /* 0x000e220000002100 */
[----:B------:R-:W-:Y:S01]  /*0030*/  ELECT P0, URZ, PT ;  /* 0x00000000003f782f */ /* 0x000fe20003800000 */
[----:B------:R-:W-:Y:S01]  /*0040*/  BSSY B0, `(.L_x_0) ;  /* 0x000000f000007945 */ /* 0x000fe20003800000 */
[--C-:B0-----:R-:W-:Y:S02]  /*0050*/  SHF.R.U32.HI R0, RZ, 0x5, R4.reuse ;  /* 0x00000005ff007819 */ /* 0x101fe40000011604 */
[----:B------:R-:W-:-:S03]  /*0060*/  SHF.R.U32.HI R5, RZ, 0x7, R4 ;  /* 0x00000007ff057819 */ /* 0x000fc60000011604 */
[----:B------:R-:W0:Y:S04]  /*0070*/  SHFL.IDX PT, R2, R0, RZ, 0x1f ;  /* 0x00001fff00027589 */ /* 0x000e2800000e0000 */
[----:B------:R1:W2:Y:S01]  /*0080*/  SHFL.IDX PT, R7, R5, RZ, 0x1f ;  /* 0x00001fff05077589 */ /* 0x0002a200000e0000 */
[----:B0-----:R-:W-:-:S13]  /*0090*/  ISETP.NE.OR P0, PT, R2, RZ, !P0 ;  /* 0x000000ff0200720c */ /* 0x001fda0004705670 */
[----:B-12---:R-:W-:Y:S05]  /*00a0*/  @P0 BRA `(.L_x_1) ;  /* 0x0000000000200947 */ /* 0x006fea0003800000 */
[----:B------:R-:W-:Y:S02]  /*00b0*/  ULDC.64 UR4, c[0x0][0x198] ;  /* 0x0000660000047ab9 */ /* 0x000fe40000000a00 */
[----:B------:R-:W-:Y:S02]  /*00c0*/  UIADD3 UR6, UP0, UR4, 0xf0, URZ ;  /* 0x000000f004067890 */ /* 0x000fe4000ff1e03f */
[----:B------:R-:W-:Y:S02]  /*00d0*/  UIADD3 UR4, UP1, UR4, 0x1f0, URZ ;  /* 0x000001f004047890 */ /* 0x000fe4000ff3e03f */
[----:B------:R-:W-:Y:S02]  /*00e0*/  UIADD3.X UR7, URZ, UR5, URZ, UP0, !UPT ;  /* 0x000000053f077290 */ /* 0x000fe400087fe43f */
[----:B------:R-:W-:-:S07]  /*00f0*/  UIADD3.X UR5, URZ, UR5, URZ, UP1, !UPT ;  /* 0x000000053f057290 */ /* 0x000fce0008ffe43f */
[----:B------:R0:W-:Y:S02]  /*0100*/  UTMACCTL.PF [UR6] ;  /* 0x00000000060079b9 */ /* 0x0001e40008040000 */
[----:B------:R0:W-:Y:S02]  /*0110*/  UTMACCTL.PF [UR4] ;  /* 0x00000000040079b9 */ /* 0x0001e40008040000 */
[----:B0-----:R-:W-:Y:S01]  /*0120*/  NOP ;  /* 0x0000000000007918 */ /* 0x001fe20000000000 */
.L_x_1:
[----:B------:R-:W-:Y:S05]  /*0130*/  BSYNC B0 ;  /* 0x0000000000007941 */ /* 0x000fea0003800000 */
.L_x_0:
[----:B------:R-:W0:Y:S02]  /*0140*/  SHFL.IDX PT, R3, R0, RZ, 0x1f ;  /* 0x00001fff00037589 */ /* 0x000e2400000e0000 */
[----:B0-----:R-:W-:-:S13]  /*0150*/  ISETP.NE.AND P0, PT, R3, RZ, PT ;  /* 0x000000ff0300720c */ /* 0x001fda0003f05270 */
[----:B------:R-:W-:Y:S05]  /*0160*/  @P0 BRA `(.L_x_2) ;  /* 0x0000000000700947 */ /* 0x000fea0003800000 */
[----:B------:R-:W0:Y:S01]  /*0170*/  S2UR UR8, SR_CgaCtaId ;  /* 0x00000000000879c3 */ /* 0x000e220000008800 */
[----:B------:R-:W-:Y:S01]  /*0180*/  UMOV UR4, 0x400 ;  /* 0x0000040000047882 */ /* 0x000fe20000000000 */
[----:B------:R-:W-:Y:S01]  /*0190*/  UMOV UR5, 0x1 ;  /* 0x0000000100057882 */ /* 0x000fe20000000000 */
[----:B------:R-:W-:Y:S01]  /*01a0*/  UMOV UR6, 0x80 ;  /* 0x0000008000067882 */ /* 0x000fe20000000000 */
[----:B------:R-:W-:Y:S01]  /*01b0*/  ELECT P0, URZ, PT ;  /* 0x00000000003f782f */ /* 0x000fe20003800000 */
[----:B------:R-:W-:-:S04]  /*01c0*/  UIADD3 UR6, -UR6, 0x100000, URZ ;  /* 0x0010000006067890 */ /* 0x000fc8000fffe13f */
[----:B------:R-:W-:Y:S02]  /*01d0*/  USHF.L.U32 UR7, UR6, 0xb, URZ ;  /* 0x0000000b06077899 */ /* 0x000fe4000800063f */
[----:B------:R-:W-:Y:S02]  /*01e0*/  USHF.L.U32 UR6, UR6, 0x1, URZ ;  /* 0x0000000106067899 */ /* 0x000fe4000800063f */
[----:B0-----:R-:W-:Y:S02]  /*01f0*/  ULEA UR8, UR8, UR4, 0x18 ;  /* 0x0000000408087291 */ /* 0x001fe4000f8ec03f */
[----:B------:R-:W-:-:S04]  /*0200*/  UIADD3 UR4, -UR5, 0x100000, URZ ;  /* 0x0010000005047890 */ /* 0x000fc8000fffe13f */
[----:B------:R-:W-:Y:S02]  /*0210*/  USHF.L.U32 UR5, UR4, 0xb, URZ ;  /* 0x0000000b04057899 */ /* 0x000fe4000800063f */
[----:B------:R-:W-:Y:S01]  /*0220*/  USHF.L.U32 UR4, UR4, 0x1, URZ ;  /* 0x0000000104047899 */ /* 0x000fe2000800063f */
[----:B------:R-:W0:Y:S11]  /*0230*/  FENCE.VIEW.ASYNC.S ;  /* 0x00000000000073c6 */ /* 0x000e360000000000 */
[----:B0-----:R0:W1:Y:S01]  /*0240*/  SYNCS.EXCH.64 URZ, [UR8], UR4 ;  /* 0x00000004083f75b2 */ /* 0x0010620008000100 */
[----:B------:R0:W2:Y:S01]  /*0250*/  SYNCS.EXCH.64 URZ, [UR8+0x38], UR6 ;  /* 0x00003806083f75b2 */ /* 0x0000a20008000100 */
[----:B------:R0:W3:Y:S01]  /*0260*/  SYNCS.EXCH.64 URZ, [UR8+0x8], UR4 ;  /* 0x00000804083f75b2 */ /* 0x0000e20008000100 */
[----:B------:R0:W4:Y:S01]  /*0270*/  SYNCS.EXCH.64 URZ, [UR8+0x40], UR6 ;  /* 0x00004006083f75b2 */ /* 0x0001220008000100 */
[----:B------:R0:W0:Y:S01]  /*0280*/  SYNCS.EXCH.64 URZ, [UR8+0x10], UR4 ;  /* 0x00001004083f75b2 */ /* 0x0000220008000100 */
        /* <DEDUP_REMOVED lines=9> */
[----:B------:R-:W-:Y:S01]  /*0320*/  NOP ;  /* 0x0000000000007918 */ /* 0x000fe20000000000 */
.L_x_2:
[----:B------:R-:W5:Y:S01]  /*0330*/  SHFL.IDX PT, R6, R0, RZ, 0x1f ;  /* 0x00001fff00067589 */ /* 0x000f6200000e0000 */
[----:B------:R-:W-:Y:S01]  /*0340*/  ELECT P0, URZ, PT ;  /* 0x00000000003f782f */ /* 0x000fe20003800000 */
[----:B------:R-:W-:Y:S01]  /*0350*/  NOP ;  /* 0x0000000000007918 */ /* 0x000fe20000000000 */
[----:B------:R-:W-:Y:S01]  /*0360*/  ELECT P1, URZ, PT ;  /* 0x00000000003f782f */ /* 0x000fe20003820000 */
[----:B------:R-:W1:Y:S01]  /*0370*/  SHFL.IDX PT, R3, R0, RZ, 0x1f ;  /* 0x00001fff00037589 */ /* 0x000e6200000e0000 */
[----:B0-----:R-:W-:Y:S01]  /*0380*/  UMOV UR4, 0x20 ;  /* 0x0000002000047882 */ /* 0x001fe20000000000 */
[----:B------:R-:W-:Y:S01]  /*0390*/  UMOV UR11, 0x80 ;  /* 0x00000080000b7882 */ /* 0x000fe20000000000 */
[----:B------:R-:W-:Y:S01]  /*03a0*/  NOP ;  /* 0x0000000000007918 */ /* 0x000fe20000000000 */
[----:B------:R-:W0:Y:S01]  /*03b0*/  SHFL.IDX PT, R5, R5, RZ, 0x1f ;  /* 0x00001fff05057589 */ /* 0x000e2200000e0000 */
[C---:B------:R-:W-:Y:S01]  /*03c0*/  VIADD R31, R7.reuse, 0xffffffff ;  /* 0xffffffff071f7836 */ /* 0x040fe20000000000 */
[----:B------:R-:W-:Y:S01]  /*03d0*/  ULDC.64 UR36, c[0x0][0x208] ;  /* 0x0000820000247ab9 */ /* 0x000fe20000000a00 */
[----:B------:R-:W-:-:S03]  /*03e0*/  ISETP.NE.AND P2, PT, R7, RZ, PT ;  /* 0x000000ff0700720c */ /* 0x000fc60003f45270 */
[----:B------:R-:W-:Y:S02]  /*03f0*/  ISETP.GE.U32.AND P3, PT, R31, 0x2, PT ;  /* 0x000000021f00780c */ /* 0x000fe40003f66070 */
[----:B-----5:R-:W-:Y:S02]  /*0400*/  ISETP.NE.OR P0, PT, R6, RZ, !P0 ;  /* 0x000000ff0600720c */ /* 0x020fe40004705670 */
[----:B-1----:R-:W-:Y:S02]  /*0410*/  ISETP.NE.OR P1, PT, R3, RZ, !P1 ;  /* 0x000000ff0300720c */ /* 0x002fe40004f25670 */
[----:B------:R-:W-:Y:S02]  /*0420*/  SHF.R.S32.HI R3, RZ, 0x1f, R2 ;  /* 0x0000001fff037819 */ /* 0x000fe40000011402 */
[----:B0-----:R-:W-:Y:S02]  /*0430*/  R2UR UR43, R5 ;  /* 0x00000000052b72ca */ /* 0x001fe400000e0000 */
[----:B------:R-:W-:-:S05]  /*0440*/  LEA.HI R3, R3, R2, RZ, 0x2 ;  /* 0x0000000203037211 */ /* 0x000fca00078f10ff */
[----:B------:R-:W-:Y:S01]  /*0450*/  VOTEU.ALL UP0, P0 ;  /* 0x00000000003f7886 */ /* 0x000fe20000000000 */
[----:B------:R-:W-:Y:S01]  /*0460*/  LOP3.LUT R3, R3, 0xfffffffc, RZ, 0xc0, !PT ;  /* 0xfffffffc03037812 */ /* 0x000fe200078ec0ff */
[----:B------:R-:W-:-:S03]  /*0470*/  VOTEU.ALL UP1, P1 ;  /* 0x00000000003f7886 */ /* 0x000fc60000820000 */
[----:B------:R-:W0:Y:S01]  /*0480*/  @!UP0 S2UR UR7, SR_CgaCtaId ;  /* 0x00000000000789c3 */ /* 0x000e220000008800 */
[----:B------:R-:W-:Y:S01]  /*0490*/  @!UP0 UMOV UR6, 0x400 ;  /* 0x0000040000068882 */ /* 0x000fe20000000000 */
[----:B------:R-:W-:-:S04]  /*04a0*/  @!UP0 UIADD3 UR4, -UR4, 0x100000, URZ ;  /* 0x0010000004048890 */ /* 0x000fc8000fffe13f */
[----:B------:R-:W-:Y:S02]  /*04b0*/  @!UP0 USHF.L.U32 UR5, UR4, 0xb, URZ ;  /* 0x0000000b04058899 */ /* 0x000fe4000800063f */
[----:B------:R-:W-:Y:S01]  /*04c0*/  @!UP0 USHF.L.U32 UR4, UR4, 0x1, URZ ;  /* 0x0000000104048899 */ /* 0x000fe2000800063f */
[----:B------:R-:W-:Y:S01]  /*04d0*/  IMAD.IADD R14, R2, 0x1, -R3 ;  /* 0x00000001020e7824 */ /* 0x000fe200078e0a03 */
[----:B------:R-:W-:Y:S01]  /*04e0*/  @!UP1 UMOV UR9, 0x400 ;  /* 0x0000040000099882 */ /* 0x000fe20000000000 */
[----:B------:R-:W-:Y:S01]  /*04f0*/  VOTEU.ALL UP2, P1 ;  /* 0x00000000003f7886 */ /* 0x000fe20000840000 */
[----:B------:R-:W-:Y:S01]  /*0500*/  VOTEU.ALL UP3, P1 ;  /* 0x00000000003f7886 */ /* 0x000fe20000860000 */
[----:B------:R-:W-:Y:S01]  /*0510*/  VOTEU.ALL UP4, P1 ;  /* 0x00000000003f7886 */ /* 0x000fe20000880000 */
[----:B------:R-:W1:Y:S01]  /*0520*/  @!UP1 S2UR UR10, SR_CgaCtaId ;  /* 0x00000000000a99c3 */ /* 0x000e620000008800 */
[----:B------:R-:W-:Y:S01]  /*0530*/  VOTEU.ALL UP5, P1 ;  /* 0x00000000003f7886 */ /* 0x000fe200008a0000 */
[----:B------:R-:W-:-:S04]  /*0540*/  SHF.R.S32.HI R3, RZ, 0x1f, R4 ;  /* 0x0000001fff037819 */ /* 0x000fc80000011404 */
[----:B------:R-:W-:-:S04]  /*0550*/  LEA.HI R3, R3, R4, RZ, 0x7 ;  /* 0x0000000403037211 */ /* 0x000fc800078f38ff */
[----:B------:R-:W-:-:S05]  /*0560*/  LOP3.LUT R3, R3, 0xffffff80, RZ, 0xc0, !PT ;  /* 0xffffff8003037812 */ /* 0x000fca00078ec0ff */
[----:B------:R-:W-:Y:S01]  /*0570*/  IMAD.IADD R5, R4, 0x1, -R3 ;  /* 0x0000000104057824 */ /* 0x000fe200078e0a03 */
[----:B0-----:R-:W-:Y:S02]  /*0580*/  @!UP0 ULEA UR8, UR7, UR6, 0x18 ;  /* 0x0000000607088291 */ /* 0x001fe4000f8ec03f */
[----:B------:R-:W-:-:S04]  /*0590*/  @!UP1 UIADD3 UR6, -UR11, 0x100000, URZ ;  /* 0x001000000b069890 */ /* 0x000fc8000fffe13f */
[----:B------:R-:W-:Y:S02]  /*05a0*/  @!UP1 USHF.L.U32 UR7, UR6, 0xb, URZ ;  /* 0x0000000b06079899 */ /* 0x000fe4000800063f */
[----:B------:R-:W-:Y:S01]  /*05b0*/  @!UP1 USHF.L.U32 UR6, UR6, 0x1, URZ ;  /* 0x0000000106069899 */ /* 0x000fe2000800063f */
[----:B------:R-:W-:Y:S01]  /*05c0*/  VOTEU.ALL UP0, P0 ;  /* 0x00000000003f7886 */ /* 0x000fe20000000000 */
[----:B-1----:R-:W-:Y:S01]  /*05d0*/  @!UP1 ULEA UR9, UR10, UR9, 0x18 ;  /* 0x000000090a099291 */ /* 0x002fe2000f8ec03f */
[----:B------:R-:W-:Y:S02]  /*05e0*/  VOTEU.ALL UP1, P0 ;  /* 0x00000000003f7886 */ /* 0x000fe40000020000 */
[----:B------:R-:W-:Y:S01]  /*05f0*/  ULDC.64 UR10, c[0x0][0x598] ;  /* 0x00016600000a7ab9 */ /* 0x000fe20000000a00 */
[----:B------:R-:W-:Y:S01]  /*0600*/  ISETP.NE.AND P0, PT, R14, 0x3, PT ;  /* 0x000000030e00780c */ /* 0x000fe20003f05270 */
[----:B------:R-:W0:Y:S02]  /*0610*/  FENCE.VIEW.ASYNC.S ;  /* 0x00000000000073c6 */ /* 0x000e240000000000 */
[----:B0-----:R0:W2:Y:S01]  /*0620*/  @!UP0 SYNCS.EXCH.64 URZ, [UR8+0xa0], UR4 ;  /* 0x0000a004083f85b2 */ /* 0x0010a20008000100 */
[----:B------:R-:W-:-:S02]  /*0630*/  ISETP.NE.U32.AND P1, PT, RZ, UR10, PT ;  /* 0x0000000aff007c0c */ /* 0x000fc4000bf25070 */
[----:B------:R-:W-:Y:S02]  /*0640*/  ISETP.EQ.OR P0, PT, R14, RZ, !P0 ;  /* 0x000000ff0e00720c */ /* 0x000fe40004702670 */
[----:B------:R-:W-:Y:S02]  /*0650*/  ISETP.NE.AND.EX P1, PT, RZ, UR11, PT, P1 ;  /* 0x0000000bff007c0c */ /* 0x000fe4000bf25310 */
[----:B------:R-:W-:-:S04]  /*0660*/  ISETP.EQ.AND P0, PT, R7, RZ, P0 ;  /* 0x000000ff0700720c */ /* 0x000fc80000702270 */
[----:B------:R-:W-:-:S04]  /*0670*/  SEL R23, RZ, 0x1, !P0 ;  /* 0x00000001ff177807 */ /* 0x000fc80004000000 */
[----:B------:R-:W-:Y:S01]  /*0680*/  SEL R23, R23, 0x2, P3 ;  /* 0x0000000217177807 */ /* 0x000fe20001800000 */
[----:B------:R0:W2:Y:S01]  /*0690*/  @!UP1 SYNCS.EXCH.64 URZ, [UR8+0xa8], UR4 ;  /* 0x0000a804083f95b2 */ /* 0x0000a20008000100 */
[----:B------:R-:W-:Y:S01]  /*06a0*/  NOP ;  /* 0x0000000000007918 */ /* 0x000fe20000000000 */
[----:B------:R0:W2:Y:S01]  /*06b0*/  @!UP2 SYNCS.EXCH.64 URZ, [UR9+0x80], UR6 ;  /* 0x00008006093fa5b2 */ /* 0x0000a20008000100 */
[----:B------:R0:W2:Y:S01]  /*06c0*/  @!UP3 SYNCS.EXCH.64 URZ, [UR9+0x88], UR6 ;  /* 0x00008806093fb5b2 */ /* 0x0000a20008000100 */
[----:B------:R0:W2:Y:S01]  /*06d0*/  @!UP4 SYNCS.EXCH.64 URZ, [UR9+0x90], UR6 ;  /* 0x00009006093fc5b2 */ /* 0x0000a20008000100 */
[----:B------:R0:W2:Y:S01]  /*06e0*/  @!UP5 SYNCS.EXCH.64 URZ, [UR9+0x98], UR6 ;  /* 0x00009806093fd5b2 */ /* 0x0000a20008000100 */
[----:B------:R-:W-:Y:S01]  /*06f0*/  NOP ;  /* 0x0000000000007918 */ /* 0x000fe20000000000 */
[----:B--234-:R-:W-:Y:S06]  /*0700*/  BAR.SYNC.DEFER_BLOCKING 0x0 ;  /* 0x0000000000007b1d */ /* 0x01cfec0000010000 */
[----:B0-----:R-:W-:Y:S05]  /*0710*/  @!P1 BRA `(.L_x_3) ;  /* 0x00000000001c9947 */ /* 0x001fea0003800000 */
[----:B------:R-:W0:Y:S02]  /*0720*/  LDC.64 R2, c[0x0][0x598] ;  /* 0x00016600ff027b82 */ /* 0x000e240000000a00 */
[----:B0-----:R-:W2:Y:S02]  /*0730*/  LDG.E.64 R2, desc[UR36][R2.64] ;  /* 0x0000002402027981 */ /* 0x001ea4000c1e1b00 */
[----:B--2---:R-:W-:-:S04]  /*0740*/  ISETP.NE.U32.AND P0, PT, R2, RZ, PT ;  /* 0x000000ff0200720c */ /* 0x004fc80003f05070 */
[----:B------:R-:W-:-:S13]  /*0750*/  ISETP.NE.AND.EX P0, PT, R3, RZ, PT, P0 ;  /* 0x000000ff0300720c */ /* 0x000fda0003f05300 */
[----:B------:R-:W-:Y:S05]  /*0760*/  @!P0 BRA `(.L_x_3) ;  /* 0x0000000000088947 */ /* 0x000fea0003800000 */
[----:B------:R1:W5:Y:S01]  /*0770*/  LD.E R56, desc[UR36][R2.64] ;  /* 0x0000002402387980 */ /* 0x000362000c101900 */
[----:B------:R-:W-:Y:S05]  /*0780*/  BRA `(.L_x_4) ;  /* 0x0000000000247947 */ /* 0x000fea0003800000 */
.L_x_3:
[----:B------:R-:W-:Y:S02]  /*0790*/  ULDC.64 UR4, c[0x0][0x588] ;  /* 0x0001620000047ab9 */ /* 0x000fe40000000a00 */
[----:B------:R-:W-:-:S04]  /*07a0*/  ISETP.NE.U32.AND P0, PT, RZ, UR4, PT ;  /* 0x00000004ff007c0c */ /* 0x000fc8000bf05070 */
[----:B------:R-:W-:-:S13]  /*07b0*/  ISETP.NE.AND.EX P0, PT, RZ, UR5, PT, P0 ;  /* 0x00000005ff007c0c */ /* 0x000fda000bf05300 */
[----:B------:R-:W-:Y:S05]  /*07c0*/  @!P0 BRA `(.L_x_5) ;  /* 0x00000000000c8947 */ /* 0x000fea0003800000 */
[----:B------:R-:W0:Y:S02]  /*07d0*/  LDC.64 R56, c[0x0][0x588] ;  /* 0x00016200ff387b82 */ /* 0x000e240000000a00 */
[----:B0-----:R0:W5:Y:S01]  /*07e0*/  LDG.E R56, desc[UR36][R56.64] ;  /* 0x0000002438387981 */ /* 0x001162000c1e1900 */
[----:B------:R-:W-:Y:S05]  /*07f0*/  BRA `(.L_x_4) ;  /* 0x0000000000087947 */ /* 0x000fea0003800000 */
.L_x_5:
[----:B------:R-:W-:Y:S02]  /*0800*/  ULDC UR4, c[0x0][0x580] ;  /* 0x0001600000047ab9 */ /* 0x000fe40000000800 */
[----:B------:R-:W-:-:S07]  /*0810*/  IMAD.U32 R56, RZ, RZ, UR4 ;  /* 0x00000004ff387e24 */ /* 0x000fce000f8e00ff */
.L_x_4:
[----:B------:R-:W-:Y:S02]  /*0820*/  ULDC.64 UR4, c[0x0][0x5a0] ;  /* 0x0001680000047ab9 */ /* 0x000fe40000000a00 */
[----:B------:R-:W-:-:S04]  /*0830*/  ISETP.NE.U32.AND P0, PT, RZ, UR4, PT ;  /* 0x00000004ff007c0c */ /* 0x000fc8000bf05070 */
[----:B------:R-:W-:-:S13]  /*0840*/  ISETP.NE.AND.EX P0, PT, RZ, UR5, PT, P0 ;  /* 0x00000005ff007c0c */ /* 0x000fda000bf05300 */
[----:B------:R-:W-:Y:S05]  /*0850*/  @!P0 BRA `(.L_x_6) ;  /* 0x00000000001c8947 */ /* 0x000fea0003800000 */
[----:B-1----:R-:W1:Y:S02]  /*0860*/  LDC.64 R2, c[0x0][0x5a0] ;  /* 0x00016800ff027b82 */ /* 0x002e640000000a00 */
[----:B-1----:R-:W2:Y:S02]  /*0870*/  LDG.E.64 R2, desc[UR36][R2.64] ;  /* 0x0000002402027981 */ /* 0x002ea4000c1e1b00 */
[----:B--2---:R-:W-:-:S04]  /*0880*/  ISETP.NE.U32.AND P0, PT, R2, RZ, PT ;  /* 0x000000ff0200720c */ /* 0x004fc80003f05070 */
[----:B------:R-:W-:-:S13]  /*0890*/  ISETP.NE.AND.EX P0, PT, R3, RZ, PT, P0 ;  /* 0x000000ff0300720c */ /* 0x000fda0003f05300 */
[----:B------:R-:W-:Y:S05]  /*08a0*/  @!P0 BRA `(.L_x_6) ;  /* 0x0000000000088947 */ /* 0x000fea0003800000 */
[----:B0-----:R2:W5:Y:S01]  /*08b0*/  LD.E R57, desc[UR36][R2.64] ;  /* 0x0000002402397980 */ /* 0x001562000c101900 */
[----:B------:R-:W-:Y:S05]  /*08c0*/  BRA `(.L_x_7) ;  /* 0x0000000000247947 */ /* 0x000fea0003800000 */
.L_x_6:
[----:B------:R-:W-:Y:S02]  /*08d0*/  ULDC.64 UR4, c[0x0][0x590] ;  /* 0x0001640000047ab9 */ /* 0x000fe40000000a00 */
[----:B------:R-:W-:-:S04]  /*08e0*/  ISETP.NE.U32.AND P0, PT, RZ, UR4, PT ;  /* 0x00000004ff007c0c */ /* 0x000fc8000bf05070 */
[----:B------:R-:W-:-:S13]  /*08f0*/  ISETP.NE.AND.EX P0, PT, RZ, UR5, PT, P0 ;  /* 0x00000005ff007c0c */ /* 0x000fda000bf05300 */
[----:B------:R-:W-:Y:S05]  /*0900*/  @!P0 BRA `(.L_x_8) ;  /* 0x00000000000c8947 */ /* 0x000fea0003800000 */
[----:B-1----:R-:W0:Y:S02]  /*0910*/  LDC.64 R2, c[0x0][0x590] ;  /* 0x00016400ff027b82 */ /* 0x002e240000000a00 */
[----:B0-----:R0:W5:Y:S01]  /*0920*/  LDG.E R57, desc[UR36][R2.64] ;  /* 0x0000002402397981 */ /* 0x001162000c1e1900 */
[----:B------:R-:W-:Y:S05]  /*0930*/  BRA `(.L_x_7) ;  /* 0x0000000000087947 */ /* 0x000fea0003800000 */
.L_x_8:
[----:B------:R-:W-:Y:S02]  /*0940*/  ULDC UR4, c[0x0][0x584] ;  /* 0x0001610000047ab9 */ /* 0x000fe40000000800 */
[----:B0-----:R-:W-:-:S07]  /*0950*/  IMAD.U32 R57, RZ, RZ, UR4 ;  /* 0x00000004ff397e24 */ /* 0x001fce000f8e00ff */
.L_x_7:
[----:B012---:R-:W0:Y:S01]  /*0960*/  LDC R2, c[0x0][0x65c] ;  /* 0x00019700ff027b82 */ /* 0x007e220000000800 */
[----:B------:R-:W1:Y:S01]  /*0970*/  S2R R15, SR_CTAID.Y ;  /* 0x00000000000f7919 */ /* 0x000e620000002600 */
[----:B------:R-:W-:Y:S01]  /*0980*/  ULDC UR6, c[0x0][0x28c] ;  /* 0x0000a30000067ab9 */ /* 0x000fe20000000800 */
[----:B------:R-:W-:Y:S01]  /*0990*/  ISETP.NE.AND P0, PT, R7, 0x2, PT ;  /* 0x000000020700780c */ /* 0x000fe20003f05270 */
[----:B------:R-:W-:Y:S01]  /*09a0*/  UIADD3 UR6, UR6, 0x3f, URZ ;  /* 0x0000003f06067890 */ /* 0x000fe2000fffe03f */
[----:B------:R-:W2:Y:S01]  /*09b0*/  S2R R6, SR_CTAID.X ;  /* 0x0000000000067919 */ /* 0x000ea20000002500 */
[----:B------:R-:W-:Y:S01]  /*09c0*/  UMOV UR38, URZ ;  /* 0x0000003f00267c82 */ /* 0x000fe20008000000 */
[----:B------:R-:W-:Y:S01]  /*09d0*/  UMOV UR39, URZ ;  /* 0x0000003f00277c82 */ /* 0x000fe20008000000 */
[----:B------:R-:W-:Y:S01]  /*09e0*/  USHF.R.S32.HI UR7, URZ, 0x1f, UR6 ;  /* 0x0000001f3f077899 */ /* 0x000fe20008011406 */
[----:B------:R-:W-:-:S03]  /*09f0*/  ULDC.64 UR8, c[0x0][0x650] ;  /* 0x0001940000087ab9 */ /* 0x000fc60000000a00 */
[----:B------:R-:W-:-:S04]  /*0a00*/  ULEA.HI UR7, UR7, UR6, URZ, 0x6 ;  /* 0x0000000607077291 */ /* 0x000fc8000f8f303f */
[----:B------:R-:W-:Y:S01]  /*0a10*/  USHF.R.S32.HI UR40, URZ, 0x6, UR7 ;  /* 0x000000063f287899 */ /* 0x000fe20008011407 */
[----:B0-----:R-:W-:-:S13]  /*0a20*/  ISETP.NE.AND P1, PT, R2, 0x1, PT ;  /* 0x000000010200780c */ /* 0x001fda0003f25270 */
[----:B------:R-:W2:Y:S01]  /*0a30*/  @P1 LDC R17, c[0x0][0x10] ;  /* 0x00000400ff111b82 */ /* 0x000ea20000000800 */
[----:B-1----:R-:W-:Y:S02]  /*0a40*/  @P1 IMAD.MOV.U32 R8, RZ, RZ, R15 ;  /* 0x000000ffff081224 */ /* 0x002fe400078e000f */
[----:B------:R-:W-:Y:S02]  /*0a50*/  @P1 IMAD.MOV.U32 R9, RZ, RZ, RZ ;  /* 0x000000ffff091224 */ /* 0x000fe400078e00ff */
[----:B------:R-:W-:-:S03]  /*0a60*/  @P1 IMAD.MOV.U32 R7, RZ, RZ, RZ ;  /* 0x000000ffff071224 */ /* 0x000fc600078e00ff */
[----:B------:R-:W0:Y:S01]  /*0a70*/  @!P1 LDC R3, c[0x0][0xc] ;  /* 0x00000300ff039b82 */ /* 0x000e220000000800 */
[----:B------:R-:W-:Y:S01]  /*0a80*/  ULDC UR4, c[0x0][0xc] ;  /* 0x0000030000047ab9 */ /* 0x000fe20000000800 */
[----:B------:R-:W-:Y:S02]  /*0a90*/  ULDC UR5, c[0x0][0x10] ;  /* 0x0000040000057ab9 */ /* 0x000fe40000000800 */
[----:B------:R-:W-:-:S04]  /*0aa0*/  UIMAD.WIDE.U32 UR4, UR4, UR5, URZ ;  /* 0x00000005040472a5 */ /* 0x000fc8000f8e003f */
[----:B------:R-:W1:Y:S01]  /*0ab0*/  LDC R0, c[0x0][0x14] ;  /* 0x00000500ff007b82 */ /* 0x000e620000000800 */
[----:B--2---:R-:W-:-:S04]  /*0ac0*/  @P1 IMAD.WIDE.U32 R16, R6, R17, R8 ;  /* 0x0000001106101225 */ /* 0x004fc800078e0008 */
[----:B------:R-:W-:Y:S02]  /*0ad0*/  @P1 IMAD.IADD R17, R17, 0x1, R7 ;  /* 0x0000000111111824 */ /* 0x000fe400078e0207 */
[----:B------:R-:W-:Y:S02]  /*0ae0*/  IMAD.MOV.U32 R7, RZ, RZ, RZ ;  /* 0x000000ffff077224 */ /* 0x000fe400078e00ff */
[----:B0-----:R-:W-:-:S04]  /*0af0*/  @!P1 IMAD.WIDE.U32 R8, R3, R15, R6 ;  /* 0x0000000f03089225 */ /* 0x001fc800078e0006 */
[----:B------:R-:W-:Y:S02]  /*0b00*/  @!P1 IMAD.MOV.U32 R16, RZ, RZ, R8 ;  /* 0x000000ffff109224 */ /* 0x000fe400078e0008 */
[----:B-1----:R-:W-:-:S04]  /*0b10*/  IMAD.WIDE.U32 R10, R0, UR4, RZ ;  /* 0x00000004000a7c25 */ /* 0x002fc8000f8e00ff */
[----:B------:R-:W-:Y:S01]  /*0b20*/  IMAD R3, R0, UR5, RZ ;  /* 0x0000000500037c24 */ /* 0x000fe2000f8e02ff */
[----:B------:R0:W-:Y:S01]  /*0b30*/  STL.64 [R1], R10 ;  /* 0x0000000a01007387 */ /* 0x0001e20000100a00 */
[----:B------:R-:W-:Y:S02]  /*0b40*/  @!P1 IMAD.MOV.U32 R17, RZ, RZ, R9 ;  /* 0x000000ffff119224 */ /* 0x000fe400078e0009 */
[----:B------:R-:W-:Y:S01]  /*0b50*/  IMAD.IADD R0, R11, 0x1, R3 ;  /* 0x000000010b007824 */ /* 0x000fe200078e0203 */
[----:B------:R-:W-:Y:S06]  /*0b60*/  @P0 BRA `(.L_x_9) ;  /* 0x0000000000280947 */ /* 0x000fec0003800000 */
[----:B------:R-:W-:Y:S01]  /*0b70*/  UIMAD.WIDE.U32 UR4, UR40, 0x24924925, URZ ;  /* 0x24924925280478a5 */ /* 0x000fe2000f8e003f */
[----:B------:R-:W-:Y:S01]  /*0b80*/  IADD3 R16, P0, R16, R10, RZ ;  /* 0x0000000a10107210 */ /* 0x000fe20007f1e0ff */
[----:B------:R-:W-:Y:S02]  /*0b90*/  UISETP.GE.U32.AND UP0, UPT, UR40, 0x7, UPT ;  /* 0x000000072800788c */ /* 0x000fe4000bf06070 */
[----:B------:R-:W-:Y:S02]  /*0ba0*/  UIADD3 UR4, -UR5, UR40, URZ ;  /* 0x0000002805047290 */ /* 0x000fe4000fffe13f */
[----:B------:R-:W-:Y:S01]  /*0bb0*/  IMAD.X R17, R0, 0x1, R17, P0 ;  /* 0x0000000100117824 */ /* 0x000fe200000e0611 */
[----:B------:R-:W-:Y:S01]  /*0bc0*/  UMOV UR39, URZ ;  /* 0x0000003f00277c82 */ /* 0x000fe20008000000 */
[----:B------:R-:W-:-:S04]  /*0bd0*/  ULEA.HI UR4, UR4, UR5, URZ, 0x1f ;  /* 0x0000000504047291 */ /* 0x000fc8000f8ff83f */
[----:B------:R-:W-:-:S04]  /*0be0*/  USHF.R.U32.HI UR4, URZ, 0x2, UR4 ;  /* 0x000000023f047899 */ /* 0x000fc80008011604 */
[----:B------:R-:W-:Y:S02]  /*0bf0*/  @UP0 ULOP3.LUT UR39, UR4, 0x1, URZ, 0xc0, !UPT ;  /* 0x0000000104270892 */ /* 0x000fe4000f8ec03f */
[----:B------:R-:W-:-:S12]  /*0c00*/  UIMAD UR38, UR4, -0x7, UR40 ;  /* 0xfffffff9042678a4 */ /* 0x000fd8000f8e0228 */
.L_x_9:
[----:B------:R-:W-:Y:S01]  /*0c10*/  ISETP.GE.U32.AND P0, PT, R16, UR8, PT ;  /* 0x0000000810007c0c */ /* 0x000fe2000bf06070 */
[----:B------:R-:W-:Y:S01]  /*0c20*/  IMAD.MOV.U32 R22, RZ, RZ, -0x1 ;  /* 0xffffffffff167424 */ /* 0x000fe200078e00ff */
[----:B------:R-:W-:Y:S01]  /*0c30*/  PRMT R3, RZ, 0x7610, R3 ;  /* 0x00007610ff037816 */ /* 0x000fe20000000003 */
[----:B------:R-:W-:Y:S01]  /*0c40*/  IMAD.MOV.U32 R18, RZ, RZ, -0x1 ;  /* 0xffffffffff127424 */ /* 0x000fe200078e00ff */
[----:B------:R-:W-:Y:S01]  /*0c50*/  ISETP.GE.U32.AND.EX P0, PT, R17, UR9, PT, P0 ;  /* 0x0000000911007c0c */ /* 0x000fe2000bf06100 */
[----:B------:R-:W-:-:S12]  /*0c60*/  IMAD.MOV.U32 R19, RZ, RZ, -0x1 ;  /* 0xffffffffff137424 */ /* 0x000fd800078e00ff */
[----:B------:R-:W-:Y:S05]  /*0c70*/  @P0 BRA `(.L_x_10) ;  /* 0x0000000400580947 */ /* 0x000fea0003800000 */
[----:B------:R-:W1:Y:S01]  /*0c80*/  LDC.64 R20, c[0x0][0x628] ;  /* 0x00018a00ff147b82 */ /* 0x000e620000000a00 */
[----:B------:R-:W-:Y:S02]  /*0c90*/  IMAD.MOV.U32 R8, RZ, RZ, R16 ;  /* 0x000000ffff087224 */ /* 0x000fe400078e0010 */
[----:B------:R-:W-:-:S05]  /*0ca0*/  IMAD.MOV.U32 R9, RZ, RZ, R17 ;  /* 0x000000ffff097224 */ /* 0x000fca00078e0011 */
[----:B------:R-:W2:Y:S08]  /*0cb0*/  LDC R18, c[0x0][0x630] ;  /* 0x00018c00ff127b82 */ /* 0x000eb00000000800 */
[----:B------:R-:W3:Y:S01]  /*0cc0*/  LDC.64 R24, c[0x0][0x620] ;  /* 0x00018800ff187b82 */ /* 0x000ee20000000a00 */
[----:B-1----:R-:W-:-:S04]  /*0cd0*/  ISETP.NE.U32.AND P0, PT, R20, RZ, PT ;  /* 0x000000ff1400720c */ /* 0x002fc80003f05070 */
[----:B------:R-:W-:-:S13]  /*0ce0*/  ISETP.NE.AND.EX P0, PT, R21, RZ, PT, P0 ;  /* 0x000000ff1500720c */ /* 0x000fda0003f05300 */
[----:B--23--:R-:W-:Y:S05]  /*0cf0*/  @!P0 BRA `(.L_x_11) ;  /* 0x0000000000288947 */ /* 0x00cfea0003800000 */
[----:B------:R-:W1:Y:S02]  /*0d00*/  LDC R3, c[0x0][0x634] ;  /* 0x00018d00ff037b82 */ /* 0x000e640000000800 */
[----:B-1----:R-:W-:-:S05]  /*0d10*/  IADD3 R3, P0, R16, R3, RZ ;  /* 0x0000000310037210 */ /* 0x002fca0007f1e0ff */
[----:B------:R-:W-:-:S04]  /*0d20*/  IMAD.X R19, RZ, RZ, R17, P0 ;  /* 0x000000ffff137224 */ /* 0x000fc800000e0611 */
[----:B------:R-:W-:-:S04]  /*0d30*/  IMAD.WIDE.U32 R8, R19, R20, RZ ;  /* 0x0000001413087225 */ /* 0x000fc800078e00ff */
[----:B0-----:R-:W-:-:S04]  /*0d40*/  IMAD.WIDE.U32 R10, P0, R3, R21, R8 ;  /* 0x00000015030a7225 */ /* 0x001fc80007800008 */
[----:B------:R-:W-:-:S04]  /*0d50*/  IMAD.WIDE.U32 R8, R3, R20, RZ ;  /* 0x0000001403087225 */ /* 0x000fc800078e00ff */
[----:B------:R-:W-:Y:S01]  /*0d60*/  IMAD.X R13, RZ, RZ, RZ, P0 ;  /* 0x000000ffff0d7224 */ /* 0x000fe200000e06ff */
[----:B------:R-:W-:Y:S01]  /*0d70*/  IADD3 RZ, P0, R9, R10, RZ ;  /* 0x0000000a09ff7210 */ /* 0x000fe20007f1e0ff */
[----:B------:R-:W-:-:S04]  /*0d80*/  IMAD.MOV.U32 R12, RZ, RZ, R11 ;  /* 0x000000ffff0c7224 */ /* 0x000fc800078e000b */
[----:B------:R-:W-:-:S08]  /*0d90*/  IMAD.WIDE.U32.X R8, R19, R21, R12, P0 ;  /* 0x0000001513087225 */ /* 0x000fd000000e040c */
.L_x_11:
[-CC-:B------:R-:W-:Y:S01]  /*0da0*/  SHF.R.U64 R30, R8, R18.reuse, R9.reuse ;  /* 0x00000012081e7219 */ /* 0x180fe20000001209 */
[----:B------:R-:W1:Y:S01]  /*0db0*/  LDC R12, c[0x0][0x618] ;  /* 0x00018600ff0c7b82 */ /* 0x000e620000000800 */
[----:B------:R-:W-:Y:S01]  /*0dc0*/  SHF.R.U32.HI R7, RZ, R18, R9 ;  /* 0x00000012ff077219 */ /* 0x000fe20000011609 */
[----:B------:R-:W-:Y:S01]  /*0dd0*/  ULDC UR4, c[0x0][0x150] ;  /* 0x0000540000047ab9 */ /* 0x000fe20000000800 */
[----:B0-----:R-:W-:Y:S02]  /*0de0*/  IADD3 R11, P0, RZ, -R30, RZ ;  /* 0x8000001eff0b7210 */ /* 0x001fe40007f1e0ff */
[----:B------:R-:W-:-:S03]  /*0df0*/  I2FP.F32.U32 R3, R6 ;  /* 0x0000000600037245 */ /* 0x000fc60000201000 */
[----:B------:R-:W0:Y:S01]  /*0e00*/  LDC.64 R26, c[0x0][0x640] ;  /* 0x00019000ff1a7b82 */ /* 0x000e220000000a00 */
[----:B------:R-:W-:Y:S02]  /*0e10*/  IMAD.X R13, RZ, RZ, ~R7, P0 ;  /* 0x000000ffff0d7224 */ /* 0x000fe400000e0e07 */
[----:B------:R-:W-:Y:S01]  /*0e20*/  FMUL R3, R3, UR4 ;  /* 0x0000000403037c20 */ /* 0x000fe20008400000 */
[----:B------:R-:W-:Y:S01]  /*0e30*/  IMAD.WIDE.U32 R8, R11, R24, R16 ;  /* 0x000000180b087225 */ /* 0x000fe200078e0010 */
[----:B------:R-:W-:-:S03]  /*0e40*/  ULDC UR4, c[0x0][0x154] ;  /* 0x0000550000047ab9 */ /* 0x000fc60000000800 */
[----:B------:R-:W-:Y:S01]  /*0e50*/  IMAD R10, R13, R24, RZ ;  /* 0x000000180d0a7224 */ /* 0x000fe200078e02ff */
[----:B------:R-:W2:Y:S01]  /*0e60*/  LDC R7, c[0x0][0x144] ;  /* 0x00005100ff077b82 */ /* 0x000ea20000000800 */
[----:B------:R-:W3:Y:S02]  /*0e70*/  F2I.U32.TRUNC.NTZ R3, R3 ;  /* 0x0000000300037305 */ /* 0x000ee4000020f000 */
[----:B------:R-:W-:-:S04]  /*0e80*/  IMAD R11, R11, R25, R10 ;  /* 0x000000190b0b7224 */ /* 0x000fc800078e020a */
[----:B------:R-:W-:Y:S01]  /*0e90*/  IMAD.IADD R9, R9, 0x1, R11 ;  /* 0x0000000109097824 */ /* 0x000fe200078e020b */
[----:B------:R-:W4:Y:S01]  /*0ea0*/  LDC R18, c[0x0][0x608] ;  /* 0x00018200ff127b82 */ /* 0x000f220000000800 */
[----:B------:R-:W-:-:S03]  /*0eb0*/  IMAD.MOV.U32 R11, RZ, RZ, -0x1 ;  /* 0xffffffffff0b7424 */ /* 0x000fc600078e00ff */
[-C--:B-1----:R-:W-:Y:S02]  /*0ec0*/  SHF.R.U64 R22, R8, R12.reuse, R9 ;  /* 0x0000000c08167219 */ /* 0x082fe40000001209 */
[----:B------:R-:W-:Y:S02]  /*0ed0*/  I2FP.F32.U32 R8, R15 ;  /* 0x0000000f00087245 */ /* 0x000fe40000201000 */
[----:B------:R-:W1:Y:S01]  /*0ee0*/  LDC R24, c[0x0][0x658] ;  /* 0x00019600ff187b82 */ /* 0x000e620000000800 */
[----:B0-----:R-:W-:Y:S01]  /*0ef0*/  ISETP.NE.U32.AND P0, PT, R26, RZ, PT ;  /* 0x000000ff1a00720c */ /* 0x001fe20003f05070 */
[----:B---3--:R-:W-:Y:S01]  /*0f00*/  IMAD.MOV R10, RZ, RZ, -R3 ;  /* 0x000000ffff0a7224 */ /* 0x008fe200078e0a03 */
[----:B------:R-:W-:Y:S01]  /*0f10*/  SHF.R.U32.HI R9, RZ, R12, R9 ;  /* 0x0000000cff097219 */ /* 0x000fe20000011609 */
[----:B------:R-:W-:Y:S01]  /*0f20*/  FMUL R8, R8, UR4 ;  /* 0x0000000408087c20 */ /* 0x000fe20008400000 */
[----:B------:R-:W-:-:S03]  /*0f30*/  ISETP.NE.AND.EX P0, PT, R27, RZ, PT, P0 ;  /* 0x000000ff1b00720c */ /* 0x000fc60003f05300 */
[----:B------:R-:W0:Y:S01]  /*0f40*/  LDC R20, c[0x0][0x148] ;  /* 0x00005200ff147b82 */ /* 0x000e220000000800 */
[----:B--2---:R-:W-:-:S07]  /*0f50*/  IMAD R3, R7, R10, R6 ;  /* 0x0000000a07037224 */ /* 0x004fce00078e0206 */
[----:B------:R-:W2:Y:S01]  /*0f60*/  LDC R21, c[0x0][0x600] ;  /* 0x00018000ff157b82 */ /* 0x000ea20000000800 */
[-CC-:B----4-:R-:W-:Y:S02]  /*0f70*/  SHF.R.U64 R32, R22, R18.reuse, R9.reuse ;  /* 0x0000001216207219 */ /* 0x190fe40000001209 */
[----:B------:R-:W-:Y:S01]  /*0f80*/  SHF.R.U32.HI R7, RZ, R18, R9 ;  /* 0x00000012ff077219 */ /* 0x000fe20000011609 */
[----:B------:R-:W-:Y:S01]  /*0f90*/  IMAD.MOV.U32 R9, RZ, RZ, 0x1 ;  /* 0x00000001ff097424 */ /* 0x000fe200078e00ff */
[----:B------:R3:W4:Y:S03]  /*0fa0*/  F2I.U32.TRUNC.NTZ R18, R8 ;  /* 0x0000000800127305 */ /* 0x000726000020f000 */
[----:B------:R-:W0:Y:S01]  /*0fb0*/  LDC R25, c[0x0][0x648] ;  /* 0x00019200ff197b82 */ /* 0x000e220000000800 */
[-C--:B-1----:R-:W-:Y:S02]  /*0fc0*/  SHF.L.U32 R6, R11, R24.reuse, RZ ;  /* 0x000000180b067219 */ /* 0x082fe400000006ff */
[----:B------:R-:W-:-:S02]  /*0fd0*/  SHF.R.U64 R34, R32, R24, R7 ;  /* 0x0000001820227219 */ /* 0x000fc40000001207 */
[----:B------:R-:W-:Y:S02]  /*0fe0*/  LOP3.LUT R13, RZ, R6, RZ, 0x33, !PT ;  /* 0x00000006ff0d7212 */ /* 0x000fe400078e33ff */
[-C--:B------:R-:W-:Y:S01]  /*0ff0*/  SHF.R.U32.HI R7, RZ, R24.reuse, R7 ;  /* 0x00000018ff077219 */ /* 0x080fe20000011607 */
[----:B------:R-:W1:Y:S01]  /*1000*/  LDC R29, c[0x0][0x638] ;  /* 0x00018e00ff1d7b82 */ /* 0x000e620000000800 */
[----:B------:R-:W-:Y:S01]  /*1010*/  SHF.L.U32 R12, R9, R24, RZ ;  /* 0x00000018090c7219 */ /* 0x000fe200000006ff */
[----:B------:R-:W-:-:S06]  /*1020*/  IMAD.MOV.U32 R6, RZ, RZ, R34 ;  /* 0x000000ffff067224 */ /* 0x000fcc00078e0022 */
[----:B------:R-:W0:Y:S01]  /*1030*/  LDC R28, c[0x0][0x610] ;  /* 0x00018400ff1c7b82 */ /* 0x000e220000000800 */
[----:B---34-:R-:W-:Y:S05]  /*1040*/  @!P0 BRA `(.L_x_12) ;  /* 0x0000000000288947 */ /* 0x018fea0003800000 */
[----:B------:R-:W3:Y:S02]  /*1050*/  LDC R11, c[0x0][0x64c] ;  /* 0x00019300ff0b7b82 */ /* 0x000ee40000000800 */
[----:B---3--:R-:W-:-:S05]  /*1060*/  IADD3 R11, P0, R34, R11, RZ ;  /* 0x0000000b220b7210 */ /* 0x008fca0007f1e0ff */
[----:B------:R-:W-:-:S04]  /*1070*/  IMAD.X R19, RZ, RZ, R7, P0 ;  /* 0x000000ffff137224 */ /* 0x000fc800000e0607 */
[----:B------:R-:W-:-:S04]  /*1080*/  IMAD.WIDE.U32 R6, R19, R26, RZ ;  /* 0x0000001a13067225 */ /* 0x000fc800078e00ff */
[----:B------:R-:W-:-:S04]  /*1090*/  IMAD.WIDE.U32 R8, P0, R11, R27, R6 ;  /* 0x0000001b0b087225 */ /* 0x000fc80007800006 */
[----:B------:R-:W-:-:S04]  /*10a0*/  IMAD.WIDE.U32 R6, R11, R26, RZ ;  /* 0x0000001a0b067225 */ /* 0x000fc800078e00ff */
[----:B------:R-:W-:Y:S01]  /*10b0*/  IMAD.X R11, RZ, RZ, RZ, P0 ;  /* 0x000000ffff0b7224 */ /* 0x000fe200000e06ff */
[----:B------:R-:W-:Y:S01]  /*10c0*/  IADD3 RZ, P0, R7, R8, RZ ;  /* 0x0000000807ff7210 */ /* 0x000fe20007f1e0ff */
[----:B------:R-:W-:-:S04]  /*10d0*/  IMAD.MOV.U32 R10, RZ, RZ, R9 ;  /* 0x000000ffff0a7224 */ /* 0x000fc800078e0009 */
[----:B------:R-:W-:-:S08]  /*10e0*/  IMAD.WIDE.U32.X R6, R19, R27, R10, P0 ;  /* 0x0000001b13067225 */ /* 0x000fd000000e040a */
.L_x_12:
[----:B0-----:R-:W-:Y:S01]  /*10f0*/  SHF.R.U64 R6, R6, R25, R7 ;  /* 0x0000001906067219 */ /* 0x001fe20000001207 */
[----:B--2---:R-:W-:Y:S01]  /*1100*/  VIADD R7, R21, 0xffffffff ;  /* 0xffffffff15077836 */ /* 0x004fe20000000000 */
[----:B------:R-:W-:Y:S01]  /*1110*/  LOP3.LUT R13, R32, R13, RZ, 0xc0, !PT ;  /* 0x0000000d200d7212 */ /* 0x000fe200078ec0ff */
[----:B------:R-:W-:Y:S02]  /*1120*/  IMAD.MOV R18, RZ, RZ, -R18 ;  /* 0x000000ffff127224 */ /* 0x000fe400078e0a12 */
[----:B------:R-:W-:Y:S01]  /*1130*/  IMAD.MOV R8, RZ, RZ, -R6 ;  /* 0x000000ffff087224 */ /* 0x000fe200078e0a06 */
[----:B------:R-:W-:Y:S01]  /*1140*/  LOP3.LUT R7, R22, R7, RZ, 0xc0, !PT ;  /* 0x0000000716077212 */ /* 0x000fe200078ec0ff */
[----:B------:R-:W-:Y:S02]  /*1150*/  IMAD R12, R12, R6, R13 ;  /* 0x000000060c0c7224 */ /* 0x000fe400078e020d */
[----:B------:R-:W-:Y:S02]  /*1160*/  @P1 IMAD R3, R20, R18, R15 ;  /* 0x0000001214031224 */ /* 0x000fe400078e020f */
[----:B-1----:R-:W-:-:S02]  /*1170*/  IMAD R6, R8, R29, R34 ;  /* 0x0000001d08067224 */ /* 0x002fc400078e0222 */
[----:B------:R-:W-:Y:S02]  /*1180*/  IMAD R22, R12, R28, R3 ;  /* 0x0000001c0c167224 */ /* 0x000fe400078e0203 */
[----:B------:R-:W-:Y:S02]  /*1190*/  IMAD R7, R6, R21, R7 ;  /* 0x0000001506077224 */ /* 0x000fe400078e0207 */
[----:B------:R-:W-:Y:S02]  /*11a0*/  IMAD.MOV.U32 R3, RZ, RZ, 0x1 ;  /* 0x00000001ff037424 */ /* 0x000fe400078e00ff */
[----:B------:R-:W-:Y:S01]  /*11b0*/  IMAD.MOV.U32 R19, RZ, RZ, R30 ;  /* 0x000000ffff137224 */ /* 0x000fe200078e001e */
[----:B------:R-:W-:Y:S02]  /*11c0*/  SEL R18, R7, R22, !P1 ;  /* 0x0000001607127207 */ /* 0x000fe40004800000 */
[----:B------:R-:W-:-:S07]  /*11d0*/  SEL R22, R22, R7, !P1 ;  /* 0x0000000716167207 */ /* 0x000fce0004800000 */
.L_x_10:
[----:B------:R-:W-:Y:S05]  /*11e0*/  @!P2 BRA `(.L_x_13) ;  /* 0x00000034005ca947 */ /* 0x000fea0003800000 */
[----:B------:R-:W-:-:S13]  /*11f0*/  ISETP.GT.U32.AND P0, PT, R31, 0x1, PT ;  /* 0x000000011f00780c */ /* 0x000fda0003f04070 */
[----:B------:R-:W-:Y:S05]  /*1200*/  @P0 EXIT ;  /* 0x000000000000094d */ /* 0x000fea0003800000 */
.L_x_14:
[----:B------:R-:W-:-:S08]  /*1210*/  NOP ;  /* 0x0000000000007918 */ /* 0x000fd00000000000 */
[----:B------:R-:W1:Y:S02]  /*1220*/  USETMAXREG.TRY_ALLOC.CTAPOOL UP0, 0xe8 ;  /* 0x000000e8000079c8 */ /* 0x000e640008000600 */
[----:B-1----:R-:W-:-:S13]  /*1230*/  PLOP3.LUT P0, PT, PT, PT, UP0, 0x80, 0x0 ;  /* 0x000000000000781c */ /* 0x002fda0003f0f008 */
[----:B------:R-:W-:Y:S05]  /*1240*/  @!P0 BRA `(.L_x_14) ;  /* 0xfffffffc00f08947 */ /* 0x000fea000383ffff */
[----:B------:R-:W-:-:S13]  /*1250*/  LOP3.LUT P0, RZ, R3, 0xff, RZ, 0xc0, !PT ;  /* 0x000000ff03ff7812 */ /* 0x000fda000780c0ff */
[----:B------:R-:W-:Y:S05]  /*1260*/  @!P0 EXIT ;  /* 0x000000000000894d */ /* 0x000fea0003800000 */
[----:B------:R-:W2:Y:S01]  /*1270*/  LDL.64 R8, [R1] ;  /* 0x0000000001087983 */ /* 0x000ea20000100a00 */
[----:B------:R-:W-:Y:S01]  /*1280*/  SHF.R.S32.HI R4, RZ, 0x1f, R5 ;  /* 0x0000001fff047819 */ /* 0x000fe20000011405 */
[----:B------:R-:W1:Y:S01]  /*1290*/  S2UR UR4, SR_CgaCtaId ;  /* 0x00000000000479c3 */ /* 0x000e620000008800 */
[----:B------:R-:W-:Y:S01]  /*12a0*/  UMOV UR41, 0x400 ;  /* 0x0000040000297882 */ /* 0x000fe20000000000 */
[----:B------:R-:W-:Y:S01]  /*12b0*/  UISETP.LT.AND UP0, UPT, UR40, 0x1, UPT ;  /* 0x000000012800788c */ /* 0x000fe2000bf01270 */
[CC--:B------:R-:W-:Y:S01]  /*12c0*/  LEA.HI R3, R4.reuse, R5.reuse, RZ, 0x2 ;  /* 0x0000000504037211 */ /* 0x0c0fe200078f10ff */
[----:B------:R-:W-:Y:S01]  /*12d0*/  UIADD3 UR5, UR43, -0x1, URZ ;  /* 0xffffffff2b057890 */ /* 0x000fe2000fffe03f */
[----:B------:R-:W-:Y:S01]  /*12e0*/  LEA.HI R4, R4, R5, RZ, 0x5 ;  /* 0x0000000504047211 */ /* 0x000fe200078f28ff */
[----:B------:R-:W-:Y:S01]  /*12f0*/  USEL UR42, UR40, 0x1, UP0 ;  /* 0x00000001282a7887 */ /* 0x000fe20008000000 */
[--C-:B------:R-:W-:Y:S01]  /*1300*/  SHF.R.S32.HI R58, RZ, 0x2, R3.reuse ;  /* 0x00000002ff3a7819 */ /* 0x100fe20000011403 */
[----:B------:R-:W3:Y:S01]  /*1310*/  LDC R64, c[0x0][0x658] ;  /* 0x00019600ff407b82 */ /* 0x000ee20000000800 */
[----:B------:R-:W-:Y:S01]  /*1320*/  SHF.R.S32.HI R7, RZ, 0x1f, R3 ;  /* 0x0000001fff077819 */ /* 0x000fe20000011403 */
[----:B------:R-:W-:Y:S01]  /*1330*/  UISETP.NE.AND UP0, UPT, UR5, URZ, UPT ;  /* 0x0000003f0500728c */ /* 0x000fe2000bf05270 */
[----:B------:R-:W-:Y:S01]  /*1340*/  LOP3.LUT R6, R3, 0xfffffffc, RZ, 0xc0, !PT ;  /* 0xfffffffc03067812 */ /* 0x000fe200078ec0ff */
[----:B------:R-:W-:Y:S01]  /*1350*/  ULDC UR8, c[0x0][0x284] ;  /* 0x0000a10000087ab9 */ /* 0x000fe20000000800 */
[----:B------:R-:W-:Y:S01]  /*1360*/  LEA.HI R7, R7, R58, RZ, 0x3 ;  /* 0x0000003a07077211 */ /* 0x000fe200078f18ff */
[----:B------:R-:W-:Y:S01]  /*1370*/  USEL UR7, URZ, 0x1, UP0 ;  /* 0x000000013f077887 */ /* 0x000fe20008000000 */
[----:B------:R-:W-:Y:S01]  /*1380*/  SHF.R.S32.HI R3, RZ, 0x5, R4 ;  /* 0x00000005ff037819 */ /* 0x000fe20000011404 */
[----:B------:R-:W4:Y:S01]  /*1390*/  LDC.64 R62, c[0x0][0x5c8] ;  /* 0x00017200ff3e7b82 */ /* 0x000f220000000a00 */
[----:B------:R-:W-:Y:S01]  /*13a0*/  LOP3.LUT R7, R7, 0xfffffff8, RZ, 0xc0, !PT ;  /* 0xfffffff807077812 */ /* 0x000fe200078ec0ff */
[----:B------:R-:W-:Y:S01]  /*13b0*/  IMAD.IADD R6, R5, 0x1, -R6 ;  /* 0x0000000105067824 */ /* 0x000fe200078e0a06 */
[----:B------:R-:W-:Y:S01]  /*13c0*/  LOP3.LUT R74, R23, 0x1, RZ, 0xfc, !PT ;  /* 0x00000001174a7812 */ /* 0x000fe200078efcff */
[----:B------:R-:W-:Y:S01]  /*13d0*/  IMAD.MOV.U32 R5, RZ, RZ, 0x1 ;  /* 0x00000001ff057424 */ /* 0x000fe200078e00ff */
[----:B------:R-:W-:Y:S01]  /*13e0*/  USHF.L.U32 UR47, UR40, 0x1, URZ ;  /* 0x00000001282f7899 */ /* 0x000fe2000800063f */
[----:B------:R-:W-:Y:S01]  /*13f0*/  IMAD.IADD R58, R58, 0x1, -R7 ;  /* 0x000000013a3a7824 */ /* 0x000fe200078e0a07 */
[----:B------:R-:W-:Y:S01]  /*1400*/  UIADD3 UR42, -UR42, UR40, URZ ;  /* 0x000000282a2a7290 */ /* 0x000fe2000fffe13f */
[----:B------:R-:W0:Y:S01]  /*1410*/  LDC R65, c[0x0][0x288] ;  /* 0x0000a200ff417b82 */ /* 0x000e220000000800 */
[----:B-1----:R-:W-:Y:S01]  /*1420*/  ULEA UR41, UR4, UR41, 0x18 ;  /* 0x0000002904297291 */ /* 0x002fe2000f8ec03f */
[C-C-:B------:R-:W-:Y:S01]  /*1430*/  IMAD R69, R3.reuse, -0x10, -R58.reuse ;  /* 0xfffffff003457824 */ /* 0x140fe200078e0a3a */
[--C-:B------:R-:W-:Y:S01]  /*1440*/  SHF.R.S32.HI R59, RZ, 0x1f, R58.reuse ;  /* 0x0000001fff3b7819 */ /* 0x100fe2000001143a */
[----:B------:R-:W-:Y:S01]  /*1450*/  USHF.L.U32 UR4, UR5, 0x3, URZ ;  /* 0x0000000305047899 */ /* 0x000fe2000800063f */
[----:B------:R-:W-:Y:S01]  /*1460*/  IMAD.SHL.U32 R60, R6, 0x2, RZ ;  /* 0x00000002063c7824 */ /* 0x000fe200078e00ff */
[----:B------:R-:W-:Y:S01]  /*1470*/  UIADD3 UR5, UR41, 0x180, URZ ;  /* 0x0000018029057890 */ /* 0x000fe2000fffe03f */
[----:B------:R-:W-:Y:S01]  /*1480*/  IMAD.U32 R75, RZ, RZ, UR7 ;  /* 0x00000007ff4b7e24 */ /* 0x000fe2000f8e00ff */
[----:B------:R-:W1:Y:S01]  /*1490*/  LDC R67, c[0x0][0x600] ;  /* 0x00018000ff437b82 */ /* 0x000e620000000800 */
[----:B------:R-:W-:Y:S01]  /*14a0*/  IMAD.WIDE R58, R3, 0x10, R58 ;  /* 0x00000010033a7825 */ /* 0x000fe200078e023a */
[----:B------:R-:W-:Y:S01]  /*14b0*/  UIADD3 UR6, UR41, 0x1c180, URZ ;  /* 0x0001c18029067890 */ /* 0x000fe2000fffe03f */
[----:B------:R-:W-:Y:S01]  /*14c0*/  SHF.R.S32.HI R61, RZ, 0x1f, R60 ;  /* 0x0000001fff3d7819 */ /* 0x000fe2000001143c */
[----:B------:R-:W-:Y:S01]  /*14d0*/  USHF.R.U32.HI UR5, URZ, 0x4, UR5 ;  /* 0x000000043f057899 */ /* 0x000fe20008011605 */
[----:B------:R-:W-:Y:S01]  /*14e0*/  IMAD.MOV.U32 R3, RZ, RZ, -0x1 ;  /* 0xffffffffff037424 */ /* 0x000fe200078e00ff */
[----:B------:R-:W-:Y:S01]  /*14f0*/  USHF.R.U32.HI UR6, URZ, 0x4, UR6 ;  /* 0x000000043f067899 */ /* 0x000fe20008011606 */
[----:B------:R-:W-:Y:S01]  /*1500*/  VIADD R69, R69, UR8 ;  /* 0x0000000845457c36 */ /* 0x000fe20008000000 */
[----:B------:R-:W-:Y:S01]  /*1510*/  UIADD3 UR48, UR41, 0x80, URZ ;  /* 0x0000008029307890 */ /* 0x000fe2000fffe03f */
[C---:B----4-:R-:W-:Y:S01]  /*1520*/  SHF.L.U64.HI R63, R62.reuse, 0x3, R63 ;  /* 0x000000033e3f7819 */ /* 0x050fe2000001023f */
[----:B------:R-:W-:Y:S01]  /*1530*/  ULOP3.LUT UR4, UR4, 0x8, URZ, 0xc0, !UPT ;  /* 0x0000000804047892 */ /* 0x000fe2000f8ec03f */
[-C--:B---3--:R-:W-:Y:S01]  /*1540*/  SHF.L.U32 R3, R3, R64.reuse, RZ ;  /* 0x0000004003037219 */ /* 0x088fe200000006ff */
[----:B------:R-:W-:Y:S01]  /*1550*/  ULOP3.LUT UR5, UR5, 0x3fff, URZ, 0xc0, !UPT ;  /* 0x00003fff05057892 */ /* 0x000fe2000f8ec03f */
[----:B------:R-:W-:Y:S01]  /*1560*/  SHF.L.U32 R64, R5, R64, RZ ;  /* 0x0000004005407219 */ /* 0x000fe200000006ff */
[----:B------:R-:W-:Y:S01]  /*1570*/  ULOP3.LUT UR6, UR6, 0x3fff, URZ, 0xc0, !UPT ;  /* 0x00003fff06067892 */ /* 0x000fe2000f8ec03f */
[----:B------:R-:W-:Y:S01]  /*1580*/  IMAD.SHL.U32 R62, R62, 0x8, RZ ;  /* 0x000000083e3e7824 */ /* 0x000fe200078e00ff */
[----:B------:R-:W-:Y:S01]  /*1590*/  LOP3.LUT R68, RZ, R3, RZ, 0x33, !PT ;  /* 0x00000003ff447212 */ /* 0x000fe200078e33ff */
[----:B0-----:R-:W-:Y:S01]  /*15a0*/  IMAD R65, R6, -0x2, R65 ;  /* 0xfffffffe06417824 */ /* 0x001fe200078e0241 */
[----:B------:R-:W-:-:S02]  /*15b0*/  ULEA UR43, UR43, UR48, 0x3 ;  /* 0x000000302b2b7291 */ /* 0x000fc4000f8e183f */
[----:B------:R-:W-:Y:S02]  /*15c0*/  ULOP3.LUT UR49, UR4, 0x8, URZ, 0x3c, !UPT ;  /* 0x0000000804317892 */ /* 0x000fe4000f8e3c3f */
[----:B------:R-:W-:Y:S01]  /*15d0*/  ULOP3.LUT UR44, UR4, 0x18, URZ, 0x3c, !UPT ;  /* 0x00000018042c7892 */ /* 0x000fe2000f8e3c3f */
[----:B-1----:R-:W-:Y:S01]  /*15e0*/  VIADD R67, R67, 0xffffffff ;  /* 0xffffffff43437836 */ /* 0x002fe20000000000 */
[----:B------:R-:W-:Y:S02]  /*15f0*/  ULOP3.LUT UR45, UR5, 0x10000, URZ, 0xfc, !UPT ;  /* 0x00010000052d7892 */ /* 0x000fe4000f8efc3f */
[----:B------:R-:W-:Y:S01]  /*1600*/  ULOP3.LUT UR46, UR6, 0x10000, URZ, 0xfc, !UPT ;  /* 0x00010000062e7892 */ /* 0x000fe2000f8efc3f */
[----:B--2---:R-:W-:-:S11]  /*1610*/  SHF.L.U64.HI R66, R8, 0x1, R0 ;  /* 0x0000000108427819 */ /* 0x004fd60000010200 */
.L_x_98:
[----:B------:R-:W-:-:S04]  /*1620*/  SHF.L.U32 R0, R75, 0x1f, RZ ;  /* 0x0000001f4b007819 */ /* 0x000fc800000006ff */
[----:B------:R-:W0:Y:S02]  /*1630*/  SYNCS.PHASECHK.TRANS64.TRYWAIT P0, [UR43+-0x8], R0 ;  /* 0xfffff800ff0075a7 */ /* 0x000e24000800016b */
[----:B01-34-:R-:W-:Y:S05]  /*1640*/  @!P0 BRA `(.L_x_15) ;  /* 0x0000004000c88947 */ /* 0x01bfea0003800000 */
.L_x_123:
[----:B------:R-:W-:Y:S02]  /*1650*/  ULDC UR4, c[0x0][0x28c] ;  /* 0x0000a30000047ab9 */ /* 0x000fe40000000800 */
[----:B------:R-:W-:-:S13]  /*1660*/  ISETP.LT.AND P0, PT, RZ, UR4, PT ;  /* 0x00000004ff007c0c */ /* 0x000fda000bf01270 */
[----:B------:R-:W-:Y:S05]  /*1670*/  @P0 BRA `(.L_x_16) ;  /* 0x0000000000400947 */ /* 0x000fea0003800000 */
[----:B0-----:R-:W-:Y:S01]  /*1680*/  MOV R0, 0x0 ;  /* 0x0000000000007802 */ /* 0x001fe20000000f00 */
[----:B------:R-:W-:Y:S01]  /*1690*/  ULDC.64 UR4, c[0x4][0x68] ;  /* 0x01001a0000047ab9 */ /* 0x000fe20000000a00 */
[----:B------:R-:W-:Y:S01]  /*16a0*/  ULDC.64 UR6, c[0x4][0x8] ;  /* 0x0100020000067ab9 */ /* 0x000fe20000000a00 */
[----:B------:R-:W-:Y:S01]  /*16b0*/  IMAD.U32 R4, RZ, RZ, UR4 ;  /* 0x00000004ff047e24 */ /* 0x000fe2000f8e00ff */
[----:B------:R0:W1:Y:S01]  /*16c0*/  LDC.64 R14, c[0x4][R0] ;  /* 0x01000000000e7b82 */ /* 0x0000620000000a00 */
[----:B------:R-:W-:Y:S01]  /*16d0*/  IMAD.U32 R5, RZ, RZ, UR5 ;  /* 0x00000005ff057e24 */ /* 0x000fe2000f8e00ff */
[----:B------:R-:W-:Y:S01]  /*16e0*/  ULDC.64 UR4, c[0x4][0x70] ;  /* 0x01001c0000047ab9 */ /* 0x000fe20000000a00 */
[----:B------:R-:W-:Y:S02]  /*16f0*/  IMAD.U32 R10, RZ, RZ, UR6 ;  /* 0x00000006ff0a7e24 */ /* 0x000fe4000f8e00ff */
[----:B------:R-:W-:Y:S02]  /*1700*/  IMAD.U32 R6, RZ, RZ, UR4 ;  /* 0x00000004ff067e24 */ /* 0x000fe4000f8e00ff */
[----:B------:R-:W-:-:S02]  /*1710*/  IMAD.U32 R7, RZ, RZ, UR5 ;  /* 0x00000005ff077e24 */ /* 0x000fc4000f8e00ff */
[----:B------:R-:W-:Y:S02]  /*1720*/  IMAD.U32 R11, RZ, RZ, UR7 ;  /* 0x00000007ff0b7e24 */ /* 0x000fe4000f8e00ff */
[----:B------:R-:W-:Y:S02]  /*1730*/  IMAD.MOV.U32 R8, RZ, RZ, 0x1e1 ;  /* 0x000001e1ff087424 */ /* 0x000fe400078e00ff */
[----:B------:R-:W-:Y:S02]  /*1740*/  IMAD.MOV.U32 R12, RZ, RZ, 0x1 ;  /* 0x00000001ff0c7424 */ /* 0x000fe400078e00ff */
[----:B0-----:R-:W-:-:S07]  /*1750*/  IMAD.MOV.U32 R13, RZ, RZ, RZ ;  /* 0x000000ffff0d7224 */ /* 0x001fce00078e00ff */
[----:B------:R-:W-:-:S07]  /*1760*/  LEPC R20, `(.L_x_16) ;  /* 0x000000001014794e */ /* 0x000fce0000000000 */
[----:B-1---5:R-:W-:Y:S05]  /*1770*/  CALL.ABS.NOINC R14 ;  /* 0x000000000e007343 */ /* 0x022fea0003c00000 */
.L_x_16:
[----:B------:R-:W-:-:S13]  /*1780*/  ISETP.NE.AND P0, PT, R74, 0x3, PT ;  /* 0x000000034a00780c */ /* 0x000fda0003f05270 */
[----:B------:R-:W-:Y:S05]  /*1790*/  @!P0 BRA `(.L_x_17) ;  /* 0x0000000000048947 */ /* 0x000fea0003800000 */
[----:B------:R-:W-:Y:S01]  /*17a0*/  BPT.TRAP 0x1 ;  /* 0x000000040000795c */ /* 0x000fe20000300000 */
.L_x_17:
[----:B0-----:R-:W-:Y:S02]  /*17b0*/  IMAD.U32 R3, RZ, RZ, UR38 ;  /* 0x00000026ff037e24 */ /* 0x001fe4000f8e00ff */
[----:B------:R-:W-:-:S03]  /*17c0*/  IMAD.U32 R0, RZ, RZ, UR39 ;  /* 0x00000027ff007e24 */ /* 0x000fc6000f8e00ff */
[----:B------:R-:W-:Y:S02]  /*17d0*/  LEA R3, R3, UR41, 0x3 ;  /* 0x0000002903037c11 */ /* 0x000fe4000f8e18ff */
[----:B------:R-:W-:-:S04]  /*17e0*/  SHF.L.U32 R0, R0, 0x1f, RZ ;  /* 0x0000001f00007819 */ /* 0x000fc800000006ff */
[----:B------:R0:W1:Y:S01]  /*17f0*/  SYNCS.PHASECHK.TRANS64.TRYWAIT P1, [R3+URZ], R0 ;  /* 0x00000000030075a7 */ /* 0x000062000802017f */
[----:B------:R-:W-:Y:S05]  /*1800*/  @!P0 BRA `(.L_x_18) ;  /* 0x0000000000048947 */ /* 0x000fea0003800000 */
[----:B------:R-:W-:Y:S01]  /*1810*/  BPT.TRAP 0x1 ;  /* 0x000000040000795c */ /* 0x000fe20000300000 */
.L_x_18:
[----:B-1----:R-:W-:Y:S05]  /*1820*/  @P1 BRA `(.L_x_19) ;  /* 0x0000000000081947 */ /* 0x002fea0003800000 */
[----:B------:R-:W1:Y:S02]  /*1830*/  SYNCS.PHASECHK.TRANS64.TRYWAIT P1, [R3+URZ], R0 ;  /* 0x00000000030075a7 */ /* 0x000e64000802017f */
[----:B-1----:R-:W-:Y:S05]  /*1840*/  @!P1 BRA `(.L_x_20) ;  /* 0x0000004000609947 */ /* 0x002fea0003800000 */
.L_x_19:
[----:B------:R-:W-:Y:S05]  /*1850*/  WARPSYNC.ALL ;  /* 0x0000000000007948 */ /* 0x000fea0003800000 */
[----:B------:R-:W-:Y:S01]  /*1860*/  ULEA UR8, UR38, UR45, 0xa ;  /* 0x0000002d26087291 */ /* 0x000fe2000f8e503f */
[----:B------:R-:W-:Y:S01]  /*1870*/  WARPGROUP.ARRIVE ;  /* 0x00000000000079c5 */ /* 0x000fe20000000000 */
[----:B------:R-:W-:Y:S01]  /*1880*/  ULEA UR9, UR38, UR46, 0xa ;  /* 0x0000002e26097291 */ /* 0x000fe2000f8e503f */
[----:B01----:R-:W-:Y:S01]  /*1890*/  IMAD.U32 R0, RZ, RZ, UR42 ;  /* 0x0000002aff007e24 */ /* 0x003fe2000f8e00ff */
[----:B------:R-:W-:Y:S01]  /*18a0*/  UMOV UR5, 0x40000040 ;  /* 0x4000004000057882 */ /* 0x000fe20000000000 */
[----:B------:R-:W-:-:S02]  /*18b0*/  UMOV UR7, 0x40000040 ;  /* 0x4000004000077882 */ /* 0x000fc40000000000 */
[----:B------:R-:W-:Y:S01]  /*18c0*/  UMOV UR4, UR8 ;  /* 0x0000000800047c82 */ /* 0x000fe20008000000 */
[----:B------:R-:W-:Y:S01]  /*18d0*/  ISETP.GE.AND P1, PT, R0, 0x1, PT ;  /* 0x000000010000780c */ /* 0x000fe20003f26270 */
[----:B------:R-:W-:Y:S02]  /*18e0*/  UMOV UR6, UR9 ;  /* 0x0000000900067c82 */ /* 0x000fe40008000000 */
[----:B------:R-:W-:Y:S01]  /*18f0*/  HGMMA.64x64x8.F32.TF32 R24, gdesc[UR4], RZ, !UPT, gsb0 ;  /* 0x04e00000041879f0 */ /* 0x000fe2000c0028ff */
[----:B------:R-:W-:Y:S02]  /*1900*/  UIADD3 UR4, UR8, 0x2, URZ ;  /* 0x0000000208047890 */ /* 0x000fe4000fffe03f */
[----:B------:R-:W-:Y:S01]  /*1910*/  UIADD3 UR6, UR9, 0x2, URZ ;  /* 0x0000000209067890 */ /* 0x000fe2000fffe03f */
[----:B------:R-:W-:Y:S01]  /*1920*/  UMOV UR5, 0x40000040 ;  /* 0x4000004000057882 */ /* 0x000fe20000000000 */
[----:B------:R-:W-:Y:S01]  /*1930*/  UMOV UR7, 0x40000040 ;  /* 0x4000004000077882 */ /* 0x000fe20000000000 */
[----:B------:R-:W-:-:S02]  /*1940*/  WARPGROUP.DEPBAR.LE gsb0, 0x0 ;  /* 0x00008000000079c5 */ /* 0x000fc40000010000 */
[----:B------:R-:W-:-:S06]  /*1950*/  WARPGROUP.ARRIVE ;  /* 0x00000000000079c5 */ /* 0x000fcc0000000000 */
[----:B------:R-:W-:Y:S01]  /*1960*/  HGMMA.64x64x8.F32.TF32 R24, gdesc[UR4], R24, gsb0 ;  /* 0x04e00000041879f0 */ /* 0x000fe20008002818 */
[----:B------:R-:W-:Y:S02]  /*1970*/  UIADD3 UR4, UR8, 0x4, URZ ;  /* 0x0000000408047890 */ /* 0x000fe4000fffe03f */
[----:B------:R-:W-:Y:S01]  /*1980*/  UIADD3 UR6, UR9, 0x4, URZ ;  /* 0x0000000409067890 */ /* 0x000fe2000fffe03f */
[----:B------:R-:W-:Y:S01]  /*1990*/  UMOV UR5, 0x40000040 ;  /* 0x4000004000057882 */ /* 0x000fe20000000000 */
[----:B------:R-:W-:Y:S01]  /*19a0*/  UMOV UR7, 0x40000040 ;  /* 0x4000004000077882 */ /* 0x000fe20000000000 */
[----:B------:R-:W-:Y:S02]  /*19b0*/  WARPGROUP.DEPBAR.LE gsb0, 0x0 ;  /* 0x00008000000079c5 */ /* 0x000fe40000010000 */
        /* <DEDUP_REMOVED lines=36> */
[----:B------:R-:W-:Y:S03]  /*1c00*/  HGMMA.64x64x8.F32.TF32 R24, gdesc[UR4], R24, gsb0 ;  /* 0x04e00000041879f0 */ /* 0x000fe60008002818 */
[----:B------:R-:W-:Y:S02]  /*1c10*/  WARPGROUP.DEPBAR.LE gsb0, 0x0 ;  /* 0x00008000000079c5 */ /* 0x000fe40000010000 */
[----:B------:R-:W-:Y:S05]  /*1c20*/  @!P1 BRA `(.L_x_21) ;  /* 0x0000000400809947 */ /* 0x000fea0003800000 */
[----:B------:R-:W-:Y:S01]  /*1c30*/  UIADD3 UR8, UR38, 0x1, URZ ;  /* 0x0000000126087890 */ /* 0x000fe2000fffe03f */
[----:B------:R-:W-:Y:S01]  /*1c40*/  IMAD.U32 R0, RZ, RZ, UR42 ;  /* 0x0000002aff007e24 */ /* 0x000fe2000f8e00ff */
[----:B------:R-:W-:Y:S02]  /*1c50*/  UMOV UR9, UR38 ;  /* 0x0000002600097c82 */ /* 0x000fe40008000000 */
[----:B------:R-:W-:-:S04]  /*1c60*/  UISETP.NE.AND UP0, UPT, UR8, 0x7, UPT ;  /* 0x000000070800788c */ /* 0x000fc8000bf05270 */
[----:B------:R-:W-:Y:S02]  /*1c70*/  USEL UR4, URZ, 0x1, UP0 ;  /* 0x000000013f047887 */ /* 0x000fe40008000000 */
[----:B------:R-:W-:Y:S02]  /*1c80*/  USEL UR8, UR8, URZ, UP0 ;  /* 0x0000003f08087287 */ /* 0x000fe40008000000 */
[----:B------:R-:W-:-:S06]  /*1c90*/  ULOP3.LUT UR4, UR39, UR4, URZ, 0x3c, !UPT ;  /* 0x0000000427047292 */ /* 0x000fcc000f8e3c3f */
[----:B------:R-:W-:-:S07]  /*1ca0*/  IMAD.U32 R5, RZ, RZ, UR4 ;  /* 0x00000004ff057e24 */ /* 0x000fce000f8e00ff */
.L_x_28:
[----:B01----:R-:W-:Y:S05]  /*1cb0*/  @!P0 BRA `(.L_x_22) ;  /* 0x0000000000048947 */ /* 0x003fea0003800000 */
[----:B------:R-:W-:Y:S01]  /*1cc0*/  BPT.TRAP 0x1 ;  /* 0x000000040000795c */ /* 0x000fe20000300000 */
.L_x_22:
[----:B------:R-:W-:Y:S01]  /*1cd0*/  ULEA UR4, UR8, UR41, 0x3 ;  /* 0x0000002908047291 */ /* 0x000fe2000f8e183f */
[----:B------:R-:W-:-:S08]  /*1ce0*/  SHF.L.U32 R3, R5, 0x1f, RZ ;  /* 0x0000001f05037819 */ /* 0x000fd000000006ff */
[----:B------:R0:W1:Y:S01]  /*1cf0*/  SYNCS.PHASECHK.TRANS64.TRYWAIT P1, [UR4], R3 ;  /* 0x00000003ff0075a7 */ /* 0x0000620008020144 */
[----:B------:R-:W-:Y:S05]  /*1d00*/  @!P0 BRA `(.L_x_23) ;  /* 0x0000000000048947 */ /* 0x000fea0003800000 */
[----:B------:R-:W-:Y:S01]  /*1d10*/  BPT.TRAP 0x1 ;  /* 0x000000040000795c */ /* 0x000fe20000300000 */
.L_x_23:
[----:B-1----:R-:W-:Y:S05]  /*1d20*/  @P1 BRA `(.L_x_24) ;  /* 0x0000000000081947 */ /* 0x002fea0003800000 */
[----:B------:R-:W1:Y:S02]  /*1d30*/  SYNCS.PHASECHK.TRANS64.TRYWAIT P1, [UR4], R3 ;  /* 0x00000003ff0075a7 */ /* 0x000e640008020144 */
[----:B-1----:R-:W-:Y:S05]  /*1d40*/  @!P1 BRA `(.L_x_25) ;  /* 0x0000003c00349947 */ /* 0x002fea0003800000 */
.L_x_24:
[----:B------:R-:W-:Y:S01]  /*1d50*/  ULEA UR11, UR8, UR45, 0xa ;  /* 0x0000002d080b7291 */ /* 0x000fe2000f8e503f */
[----:B------:R-:W-:Y:S01]  /*1d60*/  WARPGROUP.ARRIVE ;  /* 0x00000000000079c5 */ /* 0x000fe20000000000 */
[----:B------:R-:W-:Y:S01]  /*1d70*/  ULEA UR10, UR8, UR46, 0xa ;  /* 0x0000002e080a7291 */ /* 0x000fe2000f8e503f */
[----:B------:R-:W-:Y:S01]  /*1d80*/  UMOV UR5, 0x40000040 ;  /* 0x4000004000057882 */ /* 0x000fe20000000000 */
[----:B------:R-:W-:-:S03]  /*1d90*/  UMOV UR7, 0x40000040 ;  /* 0x4000004000077882 */ /* 0x000fc60000000000 */
[----:B------:R-:W-:Y:S02]  /*1da0*/  UMOV UR4, UR11 ;  /* 0x0000000b00047c82 */ /* 0x000fe40008000000 */
[----:B------:R-:W-:Y:S02]  /*1db0*/  UMOV UR6, UR10 ;  /* 0x0000000a00067c82 */ /* 0x000fe40008000000 */
[----:B------:R-:W-:Y:S01]  /*1dc0*/  HGMMA.64x64x8.F32.TF32 R24, gdesc[UR4], R24, gsb0 ;  /* 0x04e00000041879f0 */ /* 0x000fe20008002818 */
        /* <DEDUP_REMOVED lines=51> */
[----:B------:R-:W-:Y:S01]  /*2100*/  BPT.TRAP 0x1 ;  /* 0x000000040000795c */ /* 0x000fe20000300000 */
.L_x_26:
[----:B------:R-:W-:Y:S01]  /*2110*/  ULEA UR4, UR9, UR41, 0x3 ;  /* 0x0000002909047291 */ /* 0x000fe2000f8e183f */
[----:B------:R-:W-:-:S03]  /*2120*/  ISETP.GT.U32.AND P1, PT, R23, 0x1, PT ;  /* 0x000000011700780c */ /* 0x000fc60003f24070 */
[----:B------:R-:W-:-:S04]  /*2130*/  UIADD3 UR4, UR4, 0x38, URZ ;  /* 0x0000003804047890 */ /* 0x000fc8000fffe03f */
[----:B------:R-:W-:-:S09]  /*2140*/  UPRMT UR4, URZ, 0x654, UR4 ;  /* 0x000006543f047896 */ /* 0x000fd20008000004 */
[----:B------:R-:W-:Y:S01]  /*2150*/  SYNCS.ARRIVE.TRANS64.RED.A1T0 RZ, [UR4], RZ ;  /* 0x000000ffffff79a7 */ /* 0x000fe20008100404 */
[----:B------:R-:W-:Y:S05]  /*2160*/  @P1 BRA `(.L_x_27) ;  /* 0x0000000000041947 */ /* 0x000fea0003800000 */
[----:B------:R-:W-:Y:S01]  /*2170*/  BPT.TRAP 0x1 ;  /* 0x000000040000795c */ /* 0x000fe20000300000 */
.L_x_27:
[----:B------:R-:W-:Y:S01]  /*2180*/  UIADD3 UR8, UR8, 0x1, URZ ;  /* 0x0000000108087890 */ /* 0x000fe2000fffe03f */
[C---:B------:R-:W-:Y:S01]  /*2190*/  ISETP.GT.AND P1, PT, R0.reuse, 0x1, PT ;  /* 0x000000010000780c */ /* 0x040fe20003f24270 */
[----:B------:R-:W-:Y:S01]  /*21a0*/  UIADD3 UR9, UR9, 0x1, URZ ;  /* 0x0000000109097890 */ /* 0x000fe2000fffe03f */
[----:B------:R-:W-:Y:S01]  /*21b0*/  VIADD R0, R0, 0xffffffff ;  /* 0xffffffff00007836 */ /* 0x000fe20000000000 */
[----:B------:R-:W-:Y:S02]  /*21c0*/  UISETP.NE.AND UP0, UPT, UR8, 0x7, UPT ;  /* 0x000000070800788c */ /* 0x000fe4000bf05270 */
[----:B------:R-:W-:Y:S02]  /*21d0*/  UISETP.NE.AND UP1, UPT, UR9, 0x7, UPT ;  /* 0x000000070900788c */ /* 0x000fe4000bf25270 */
[----:B------:R-:W-:Y:S02]  /*21e0*/  USEL UR4, URZ, 0x1, UP0 ;  /* 0x000000013f047887 */ /* 0x000fe40008000000 */
[----:B------:R-:W-:-:S02]  /*21f0*/  USEL UR8, UR8, URZ, UP0 ;  /* 0x0000003f08087287 */ /* 0x000fc40008000000 */
[----:B------:R-:W-:Y:S02]  /*2200*/  USEL UR9, UR9, URZ, UP1 ;  /* 0x0000003f09097287 */ /* 0x000fe40008800000 */
[----:B------:R-:W-:Y:S01]  /*2210*/  LOP3.LUT R5, R5, UR4, RZ, 0x3c, !PT ;  /* 0x0000000405057c12 */ /* 0x000fe2000f8e3cff */
[----:B------:R-:W-:Y:S09]  /*2220*/  @P1 BRA `(.L_x_28) ;  /* 0xfffffff800a01947 */ /* 0x000ff2000383ffff */
.L_x_21:
[----:B------:R-:W2:Y:S01]  /*2230*/  LDC R0, c[0x0][0x28c] ;  /* 0x0000a300ff007b82 */ /* 0x000ea20000000800 */
[----:B01----:R-:W-:-:S04]  /*2240*/  IMAD.U32 R3, RZ, RZ, UR49 ;  /* 0x00000031ff037e24 */ /* 0x003fc8000f8e00ff */
[----:B------:R0:W-:Y:S01]  /*2250*/  SYNCS.ARRIVE.TRANS64.A1T0 RZ, [R3+UR48], RZ ;  /* 0x000000ff03ff79a7 */ /* 0x0001e20008100030 */
[----:B--2---:R-:W-:-:S13]  /*2260*/  ISETP.GE.AND P1, PT, R0, 0x1, PT ;  /* 0x000000010000780c */ /* 0x004fda0003f26270 */
[----:B0-----:R-:W-:Y:S05]  /*2270*/  @!P1 BRA `(.L_x_29) ;  /* 0x00000000003c9947 */ /* 0x001fea0003800000 */
[----:B------:R-:W-:Y:S05]  /*2280*/  @!P0 BRA `(.L_x_30) ;  /* 0x0000000000048947 */ /* 0x000fea0003800000 */
[----:B------:R-:W-:Y:S01]  /*2290*/  BPT.TRAP 0x1 ;  /* 0x000000040000795c */ /* 0x000fe20000300000 */
.L_x_30:
[----:B------:R-:W-:Y:S01]  /*22a0*/  UIADD3 UR6, UR38, UR42, URZ ;  /* 0x0000002a26067290 */ /* 0x000fe2000fffe03f */
[----:B------:R-:W-:-:S03]  /*22b0*/  ISETP.GT.U32.AND P0, PT, R23, 0x1, PT ;  /* 0x000000011700780c */ /* 0x000fc60003f04070 */
[----:B------:R-:W-:-:S04]  /*22c0*/  UIMAD.WIDE.U32 UR4, UR6, 0x24924925, URZ ;  /* 0x24924925060478a5 */ /* 0x000fc8000f8e003f */
[----:B------:R-:W-:-:S04]  /*22d0*/  UIADD3 UR4, UR6, -UR5, URZ ;  /* 0x8000000506047290 */ /* 0x000fc8000fffe03f */
[----:B------:R-:W-:-:S04]  /*22e0*/  ULEA.HI UR4, UR4, UR5, URZ, 0x1f ;  /* 0x0000000504047291 */ /* 0x000fc8000f8ff83f */
[----:B------:R-:W-:-:S04]  /*22f0*/  USHF.R.U32.HI UR4, URZ, 0x2, UR4 ;  /* 0x000000023f047899 */ /* 0x000fc80008011604 */
[----:B------:R-:W-:-:S04]  /*2300*/  UIMAD UR4, UR4, -0x7, UR6 ;  /* 0xfffffff9040478a4 */ /* 0x000fc8000f8e0206 */
[----:B------:R-:W-:-:S04]  /*2310*/  ULEA UR4, UR4, UR41, 0x3 ;  /* 0x0000002904047291 */ /* 0x000fc8000f8e183f */
[----:B------:R-:W-:-:S04]  /*2320*/  UIADD3 UR4, UR4, 0x38, URZ ;  /* 0x0000003804047890 */ /* 0x000fc8000fffe03f */
[----:B------:R-:W-:-:S09]  /*2330*/  UPRMT UR4, URZ, 0x654, UR4 ;  /* 0x000006543f047896 */ /* 0x000fd20008000004 */
[----:B------:R-:W-:Y:S01]  /*2340*/  SYNCS.ARRIVE.TRANS64.RED.A1T0 RZ, [UR4], RZ ;  /* 0x000000ffffff79a7 */ /* 0x000fe20008100404 */
[----:B------:R-:W-:Y:S05]  /*2350*/  @P0 BRA `(.L_x_29) ;  /* 0x0000000000040947 */ /* 0x000fea0003800000 */
[----:B------:R-:W-:Y:S01]  /*2360*/  BPT.TRAP 0x1 ;  /* 0x000000040000795c */ /* 0x000fe20000300000 */
.L_x_29:
[----:B------:R-:W-:Y:S01]  /*2370*/  SHF.L.U32 R0, R75, 0x1f, RZ ;  /* 0x0000001f4b007819 */ /* 0x000fe200000006ff */
[----:B------:R-:W-:Y:S01]  /*2380*/  UISETP.GE.U32.AND UP1, UPT, UR47, 0x7, UPT ;  /* 0x000000072f00788c */ /* 0x000fe2000bf26070 */
[----:B------:R-:W-:Y:S01]  /*2390*/  SHF.R.S32.HI R9, RZ, 0x1f, R19 ;  /* 0x0000001fff097819 */ /* 0x000fe20000011413 */
[----:B------:R-:W-:Y:S01]  /*23a0*/  UIADD3 UR38, UR38, UR47, URZ ;  /* 0x0000002f26267290 */ /* 0x000fe2000fffe03f */
[----:B------:R-:W0:Y:S03]  /*23b0*/  SYNCS.PHASECHK.TRANS64.TRYWAIT P0, [UR43+0x8], R0 ;  /* 0x00000800ff0075a7 */ /* 0x000e26000800016b */
[----:B------:R-:W-:-:S04]  /*23c0*/  UISETP.GT.U32.AND UP0, UPT, UR38, 0x6, UPT ;  /* 0x000000062600788c */ /* 0x000fc8000bf04070 */
[----:B------:R-:W-:Y:S02]  /*23d0*/  UISETP.LT.U32.AND UP0, UPT, UR47, 0x7, UP0 ;  /* 0x000000072f00788c */ /* 0x000fe40008701070 */
[----:B------:R-:W-:Y:S02]  /*23e0*/  @UP1 UIMAD.WIDE.U32 UR4, UR38, 0x24924925, URZ ;  /* 0x24924925260418a5 */ /* 0x000fe4000f8e003f */
[----:B------:R-:W-:Y:S02]  /*23f0*/  USEL UR6, URZ, 0x1, !UP0 ;  /* 0x000000013f067887 */ /* 0x000fe4000c000000 */
[----:B------:R-:W-:Y:S02]  /*2400*/  @UP1 UIADD3 UR4, UR38, -UR5, URZ ;  /* 0x8000000526041290 */ /* 0x000fe4000fffe03f */
[----:B------:R-:W-:Y:S02]  /*2410*/  ULOP3.LUT UR39, UR39, UR6, URZ, 0x3c, !UPT ;  /* 0x0000000627277292 */ /* 0x000fe4000f8e3c3f */
[----:B------:R-:W-:-:S04]  /*2420*/  @UP1 ULEA.HI UR4, UR4, UR5, URZ, 0x1f ;  /* 0x0000000504041291 */ /* 0x000fc8000f8ff83f */
[----:B------:R-:W-:-:S04]  /*2430*/  @UP1 USHF.R.U32.HI UR4, URZ, 0x2, UR4 ;  /* 0x000000023f041899 */ /* 0x000fc80008011604 */
[----:B------:R-:W-:Y:S01]  /*2440*/  @UP1 ULOP3.LUT UR39, UR39, 0x1, UR4, 0x78, !UPT ;  /* 0x0000000127271892 */ /* 0x000fe2000f8e7804 */
[----:B0-----:R-:W-:Y:S11]  /*2450*/  @!P0 BRA `(.L_x_31) ;  /* 0x0000003400888947 */ /* 0x001ff60003800000 */
.L_x_124:
[----:B------:R-:W-:Y:S01]  /*2460*/  ULDC.64 UR4, c[0x0][0x5d0] ;  /* 0x0001740000047ab9 */ /* 0x000fe20000000a00 */
[----:B------:R-:W-:Y:S01]  /*2470*/  ULDC UR6, c[0x0][0x284] ;  /* 0x0000a10000067ab9 */ /* 0x000fe20000000800 */
[----:B0-----:R-:W-:Y:S02]  /*2480*/  IMAD R0, R9, UR4, RZ ;  /* 0x0000000409007c24 */ /* 0x001fe4000f8e02ff */
[----:B------:R-:W-:Y:S02]  /*2490*/  IMAD.SHL.U32 R12, R18, 0x40, RZ ;  /* 0x00000040120c7824 */ /* 0x000fe400078e00ff */
[C---:B------:R-:W-:Y:S02]  /*24a0*/  IMAD R3, R19.reuse, UR5, R0 ;  /* 0x0000000513037c24 */ /* 0x040fe4000f8e0200 */
[----:B------:R-:W-:Y:S01]  /*24b0*/  IMAD.SHL.U32 R0, R22, 0x40, RZ ;  /* 0x0000004016007824 */ /* 0x000fe200078e00ff */
[----:B------:R-:W-:Y:S01]  /*24c0*/  SHF.R.S32.HI R13, RZ, 0x1f, R12 ;  /* 0x0000001fff0d7819 */ /* 0x000fe2000001140c */
[----:B------:R-:W-:Y:S01]  /*24d0*/  IMAD.WIDE.U32 R4, R19, UR4, R60 ;  /* 0x0000000413047c25 */ /* 0x000fe2000f8e003c */
[----:B------:R-:W-:-:S02]  /*24e0*/  ULDC.64 UR4, c[0x0][0x5c8] ;  /* 0x0001720000047ab9 */ /* 0x000fc40000000a00 */
[----:B------:R-:W-:Y:S01]  /*24f0*/  ISETP.GE.AND P0, PT, R0, UR6, PT ;  /* 0x0000000600007c0c */ /* 0x000fe2000bf06270 */
[----:B------:R-:W-:Y:S01]  /*2500*/  ULDC UR6, c[0x0][0x288] ;  /* 0x0000a20000067ab9 */ /* 0x000fe20000000800 */
[----:B------:R-:W-:Y:S01]  /*2510*/  IADD3 R4, P1, R12, R4, RZ ;  /* 0x000000040c047210 */ /* 0x000fe20007f3e0ff */
[----:B------:R-:W-:Y:S01]  /*2520*/  IMAD.WIDE R70, R22, 0x40, R58 ;  /* 0x0000004016467825 */ /* 0x000fe200078e023a */
[----:B------:R-:W-:Y:S02]  /*2530*/  ISETP.GE.OR P0, PT, R12, UR6, P0 ;  /* 0x000000060c007c0c */ /* 0x000fe40008706670 */
[----:B------:R-:W-:Y:S01]  /*2540*/  IADD3.X R5, R13, R5, R3, P1, !PT ;  /* 0x000000050d057210 */ /* 0x000fe20000ffe403 */
[----:B------:R-:W-:-:S04]  /*2550*/  IMAD R7, R71, UR4, RZ ;  /* 0x0000000447077c24 */ /* 0x000fc8000f8e02ff */
[C---:B------:R-:W-:Y:S02]  /*2560*/  IMAD R7, R70.reuse, UR5, R7 ;  /* 0x0000000546077c24 */ /* 0x040fe4000f8e0207 */
[----:B------:R-:W-:-:S04]  /*2570*/  IMAD.WIDE.U32 R72, R70, UR4, R4 ;  /* 0x0000000446487c25 */ /* 0x000fc8000f8e0004 */
[----:B------:R-:W-:Y:S05]  /*2580*/  @P0 BRA `(.L_x_32) ;  /* 0x0000001800d00947 */ /* 0x000fea0003800000 */
[----:B-----5:R-:W-:Y:S01]  /*2590*/  FSETP.NEU.AND P0, PT, R57, RZ, PT ;  /* 0x000000ff3900720b */ /* 0x020fe20003f0d000 */
[----:B------:R-:W-:Y:S01]  /*25a0*/  IMAD.IADD R22, R65, 0x1, -R12 ;  /* 0x0000000141167824 */ /* 0x000fe200078e0a0c */
[----:B------:R-:W-:Y:S01]  /*25b0*/  BSSY B0, `(.L_x_32) ;  /* 0x00001b1000007945 */ /* 0x000fe20003800000 */
[----:B------:R-:W-:Y:S02]  /*25c0*/  IMAD.IADD R0, R69, 0x1, -R0 ;  /* 0x0000000145007824 */ /* 0x000fe400078e0a00 */
[----:B------:R-:W-:Y:S01]  /*25d0*/  IMAD.IADD R7, R73, 0x1, R7 ;  /* 0x0000000149077824 */ /* 0x000fe200078e0207 */
[----:B------:R-:W-:-:S04]  /*25e0*/  ISETP.GT.AND P3, PT, R22, RZ, PT ;  /* 0x000000ff1600720c */ /* 0x000fc80003f64270 */
[----:B------:R-:W-:-:S03]  /*25f0*/  ISETP.GT.AND P1, PT, R0, RZ, P3 ;  /* 0x000000ff0000720c */ /* 0x000fc60001f24270 */
[----:B------:R-:W-:Y:S10]  /*2600*/  @!P0 BRA `(.L_x_33) ;  /* 0x0000001000d48947 */ /* 0x000ff40003800000 */
[----:B------:R-:W0:Y:S01]  /*2610*/  LDC.64 R76, c[0x0][0x5b8] ;  /* 0x00016e00ff4c7b82 */ /* 0x000e220000000a00 */
[----:B------:R-:W-:-:S07]  /*2620*/  ULDC.64 UR4, c[0x0][0x5c0] ;  /* 0x0001700000047ab9 */ /* 0x000fce0000000a00 */
[----:B------:R-:W1:Y:S08]  /*2630*/  LDC.64 R78, c[0x0][0x5b0] ;  /* 0x00016c00ff4e7b82 */ /* 0x000e700000000a00 */
[----:B------:R-:W2:Y:S01]  /*2640*/  LDC.64 R80, c[0x0][0x5a8] ;  /* 0x00016a00ff507b82 */ /* 0x000ea20000000a00 */
[-C--:B0-----:R-:W-:Y:S02]  /*2650*/  IMAD R6, R9, R76.reuse, RZ ;  /* 0x0000004c09067224 */ /* 0x081fe400078e02ff */
[----:B------:R-:W-:-:S04]  /*2660*/  IMAD.WIDE.U32 R4, R19, R76, R60 ;  /* 0x0000004c13047225 */ /* 0x000fc800078e003c */
[----:B------:R-:W-:Y:S01]  /*2670*/  IMAD R73, R19, R77, R6 ;  /* 0x0000004d13497224 */ /* 0x000fe200078e0206 */
[----:B------:R-:W-:Y:S01]  /*2680*/  IADD3 R8, P0, R12, R4, RZ ;  /* 0x000000040c087210 */ /* 0x000fe20007f1e0ff */
[----:B-1----:R-:W-:-:S03]  /*2690*/  IMAD R3, R71, R78, RZ ;  /* 0x0000004e47037224 */ /* 0x002fc600078e02ff */
[----:B------:R-:W-:Y:S01]  /*26a0*/  IADD3.X R9, R13, R5, R73, P0, !PT ;  /* 0x000000050d097210 */ /* 0x000fe200007fe449 */
[C---:B------:R-:W-:Y:S02]  /*26b0*/  IMAD R71, R70.reuse, R79, R3 ;  /* 0x0000004f46477224 */ /* 0x040fe400078e0203 */
[----:B------:R-:W-:-:S04]  /*26c0*/  IMAD.WIDE.U32 R4, R70, R78, R8 ;  /* 0x0000004e46047225 */ /* 0x000fc800078e0008 */
[----:B------:R-:W-:Y:S01]  /*26d0*/  IMAD.IADD R3, R5, 0x1, R71 ;  /* 0x0000000105037824 */ /* 0x000fe200078e0247 */
[----:B--2---:R-:W-:-:S04]  /*26e0*/  LEA R10, P0, R4, R80, 0x2 ;  /* 0x00000050040a7211 */ /* 0x004fc800078010ff */
[----:B------:R-:W-:-:S05]  /*26f0*/  LEA.HI.X R11, R4, R81, R3, 0x2, P0 ;  /* 0x00000051040b7211 */ /* 0x000fca00000f1403 */
[----:B------:R-:W2:Y:S01]  /*2700*/  @P1 LDG.E.LTC128B R18, desc[UR36][R10.64] ;  /* 0x000000240a121981 */ /* 0x000ea2000c1e1920 */
[----:B------:R-:W-:Y:S01]  /*2710*/  IMAD.WIDE.U32 R4, R70, R78, R12 ;  /* 0x0000004e46047225 */ /* 0x000fe200078e000c */
[----:B------:R-:W-:Y:S01]  /*2720*/  SHF.L.U64.HI R21, R78, 0x3, R79 ;  /* 0x000000034e157819 */ /* 0x000fe2000001024f */
[----:B------:R-:W-:Y:S01]  /*2730*/  BSSY B1, `(.L_x_34) ;  /* 0x0000017000017945 */ /* 0x000fe20003800000 */
[----:B------:R-:W-:Y:S01]  /*2740*/  ISETP.GT.AND P3, PT, R0, 0x8, P3 ;  /* 0x000000080000780c */ /* 0x000fe20001f64270 */
[----:B------:R-:W-:Y:S01]  /*2750*/  IMAD.SHL.U32 R20, R78, 0x8, RZ ;  /* 0x000000084e147824 */ /* 0x000fe200078e00ff */
[----:B------:R-:W-:-:S03]  /*2760*/  IADD3 R14, P0, R60, R4, RZ ;  /* 0x000000043c0e7210 */ /* 0x000fc60007f1e0ff */
[----:B------:R-:W-:Y:S01]  /*2770*/  IMAD.WIDE.U32 R20, R70, R78, R20 ;  /* 0x0000004e46147225 */ /* 0x000fe200078e0014 */
[----:B------:R-:W-:Y:S02]  /*2780*/  IADD3.X R15, R61, R71, R5, P0, !PT ;  /* 0x000000473d0f7210 */ /* 0x000fe400007fe405 */
[C---:B------:R-:W-:Y:S01]  /*2790*/  LEA R6, P0, R72.reuse, UR4, 0x2 ;  /* 0x0000000448067c11 */ /* 0x040fe2000f8010ff */
[----:B------:R-:W-:Y:S02]  /*27a0*/  IMAD.IADD R71, R71, 0x1, R21 ;  /* 0x0000000147477824 */ /* 0x000fe400078e0215 */
[----:B------:R-:W-:Y:S01]  /*27b0*/  IMAD.WIDE.U32 R14, R19, R76, R14 ;  /* 0x0000004c130e7225 */ /* 0x000fe200078e000e */
[----:B------:R-:W-:-:S03]  /*27c0*/  LEA.HI.X R7, R72, UR5, R7, 0x2, P0 ;  /* 0x0000000548077c11 */ /* 0x000fc600080f1407 */
[----:B------:R-:W-:Y:S01]  /*27d0*/  IMAD.IADD R5, R73, 0x1, R15 ;  /* 0x0000000149057824 */ /* 0x000fe200078e020f */
[----:B------:R-:W-:-:S04]  /*27e0*/  LEA R4, P0, R14, R80, 0x2 ;  /* 0x000000500e047211 */ /* 0x000fc800078010ff */
[----:B------:R-:W-:Y:S02]  /*27f0*/  LEA.HI.X R5, R14, R81, R5, 0x2, P0 ;  /* 0x000000510e057211 */ /* 0x000fe400000f1405 */
[----:B------:R-:W-:-:S04]  /*2800*/  ISETP.GT.AND P0, PT, R22, 0x1, PT ;  /* 0x000000011600780c */ /* 0x000fc80003f04270 */
[----:B------:R-:W-:Y:S01]  /*2810*/  ISETP.GT.AND P4, PT, R0, RZ, P0 ;  /* 0x000000ff0000720c */ /* 0x000fe20000784270 */
[----:B--2---:R-:W-:-:S04]  /*2820*/  FMUL R3, R18, R57 ;  /* 0x0000003912037220 */ /* 0x004fc80000400000 */
[----:B------:R-:W-:Y:S01]  /*2830*/  FFMA R11, R24, R56, R3 ;  /* 0x00000038180b7223 */ /* 0x000fe20000000003 */
[----:B------:R-:W-:-:S04]  /*2840*/  IADD3 R3, P2, R8, R20, RZ ;  /* 0x0000001408037210 */ /* 0x000fc80007f5e0ff */
[----:B------:R0:W-:Y:S01]  /*2850*/  @P1 STG.E desc[UR36][R6.64], R11 ;  /* 0x0000000b06001986 */ /* 0x0001e2000c101924 */
[----:B------:R-:W-:Y:S01]  /*2860*/  LEA R14, P1, R3, R80, 0x2 ;  /* 0x00000050030e7211 */ /* 0x000fe200078210ff */
[----:B------:R-:W-:Y:S01]  /*2870*/  IMAD.X R10, R71, 0x1, R9, P2 ;  /* 0x00000001470a7824 */ /* 0x000fe200010e0609 */
[----:B------:R-:W-:Y:S11]  /*2880*/  @!P4 BRA `(.L_x_35) ;  /* 0x000000000004c947 */ /* 0x000ff60003800000 */
[----:B------:R1:W5:Y:S02]  /*2890*/  LDG.E.LTC128B R18, desc[UR36][R4.64+0x4] ;  /* 0x0000042404127981 */ /* 0x000364000c1e1920 */
.L_x_35:
[----:B------:R-:W-:Y:S05]  /*28a0*/  BSYNC B1 ;  /* 0x0000000000017941 */ /* 0x000fea0003800000 */
.L_x_34:
[----:B-----5:R-:W-:Y:S01]  /*28b0*/  FMUL R8, R18, R57 ;  /* 0x0000003912087220 */ /* 0x020fe20000400000 */
[----:B------:R-:W-:-:S03]  /*28c0*/  LEA.HI.X R15, R3, R81, R10, 0x2, P1 ;  /* 0x00000051030f7211 */ /* 0x000fc600008f140a */
[----:B------:R-:W-:-:S05]  /*28d0*/  FFMA R25, R25, R56, R8 ;  /* 0x0000003819197223 */ /* 0x000fca0000000008 */
[----:B------:R2:W-:Y:S04]  /*28e0*/  @P4 STG.E desc[UR36][R6.64+0x4], R25 ;  /* 0x0000041906004986 */ /* 0x0005e8000c101924 */
[----:B------:R-:W3:Y:S01]  /*28f0*/  @P3 LDG.E.LTC128B R18, desc[UR36][R14.64] ;  /* 0x000000240e123981 */ /* 0x000ee2000c1e1920 */
[----:B------:R-:W-:Y:S01]  /*2900*/  IADD3 R12, P1, P2, R60, R20, R12 ;  /* 0x000000143c0c7210 */ /* 0x000fe20007a3e00c */
[----:B------:R-:W-:Y:S01]  /*2910*/  BSSY B1, `(.L_x_36) ;  /* 0x0000010000017945 */ /* 0x000fe20003800000 */
[C---:B0-----:R-:W-:Y:S02]  /*2920*/  SHF.L.U64.HI R11, R62.reuse, 0x2, R63 ;  /* 0x000000023e0b7819 */ /* 0x041fe4000001023f */
[----:B------:R-:W-:Y:S02]  /*2930*/  IADD3.X R13, R61, R71, R13, P1, P2 ;  /* 0x000000473d0d7210 */ /* 0x000fe40000fe440d */
[----:B------:R-:W-:-:S02]  /*2940*/  LEA R10, P2, R62, R6, 0x2 ;  /* 0x000000063e0a7211 */ /* 0x000fc400078410ff */
[----:B------:R-:W-:Y:S01]  /*2950*/  ISETP.GT.AND P0, PT, R0, 0x8, P0 ;  /* 0x000000080000780c */ /* 0x000fe20000704270 */
[----:B------:R-:W-:Y:S01]  /*2960*/  IMAD.WIDE.U32 R12, R19, R76, R12 ;  /* 0x0000004c130c7225 */ /* 0x000fe200078e000c */
[----:B------:R-:W-:-:S03]  /*2970*/  ISETP.GT.AND P1, PT, R22, 0x8, PT ;  /* 0x000000081600780c */ /* 0x000fc60003f24270 */
[----:B------:R-:W-:Y:S01]  /*2980*/  IMAD.X R11, R11, 0x1, R7, P2 ;  /* 0x000000010b0b7824 */ /* 0x000fe200010e0607 */
[----:B------:R-:W-:Y:S01]  /*2990*/  LEA R8, P4, R12, R80, 0x2 ;  /* 0x000000500c087211 */ /* 0x000fe200078810ff */
[----:B------:R-:W-:-:S05]  /*29a0*/  IMAD.IADD R9, R73, 0x1, R13 ;  /* 0x0000000149097824 */ /* 0x000fca00078e020d */
[----:B------:R-:W-:Y:S01]  /*29b0*/  LEA.HI.X R9, R12, R81, R9, 0x2, P4 ;  /* 0x000000510c097211 */ /* 0x000fe200020f1409 */
[----:B---3--:R-:W-:-:S04]  /*29c0*/  FMUL R3, R18, R57 ;  /* 0x0000003912037220 */ /* 0x008fc80000400000 */
[----:B------:R-:W-:-:S05]  /*29d0*/  FFMA R3, R26, R56, R3 ;  /* 0x000000381a037223 */ /* 0x000fca0000000003 */
[----:B------:R2:W-:Y:S01]  /*29e0*/  @P3 STG.E desc[UR36][R10.64], R3 ;  /* 0x000000030a003986 */ /* 0x0005e2000c101924 */
[----:B------:R-:W-:Y:S05]  /*29f0*/  @!P0 BRA `(.L_x_37) ;  /* 0x0000000000048947 */ /* 0x000fea0003800000 */
[----:B------:R0:W5:Y:S02]  /*2a00*/  LDG.E.LTC128B R18, desc[UR36][R8.64+0x4] ;  /* 0x0000042408127981 */ /* 0x000164000c1e1920 */
.L_x_37:
[----:B------:R-:W-:Y:S05]  /*2a10*/  BSYNC B1 ;  /* 0x0000000000017941 */ /* 0x000fea0003800000 */
.L_x_36:
[----:B-----5:R-:W-:Y:S01]  /*2a20*/  FMUL R12, R18, R57 ;  /* 0x00000039120c7220 */ /* 0x020fe20000400000 */
[----:B------:R-:W-:Y:S01]  /*2a30*/  ISETP.GT.AND P3, PT, R0, RZ, P1 ;  /* 0x000000ff0000720c */ /* 0x000fe20000f64270 */
[----:B------:R-:W-:Y:S01]  /*2a40*/  BSSY B1, `(.L_x_38) ;  /* 0x0000006000017945 */ /* 0x000fe20003800000 */
[----:B------:R-:W-:Y:S01]  /*2a50*/  ISETP.GT.AND P2, PT, R22, 0x9, PT ;  /* 0x000000091600780c */ /* 0x000fe20003f44270 */
[----:B------:R-:W-:-:S05]  /*2a60*/  FFMA R27, R27, R56, R12 ;  /* 0x000000381b1b7223 */ /* 0x000fca000000000c */
[----:B------:R3:W-:Y:S05]  /*2a70*/  @P0 STG.E desc[UR36][R10.64+0x4], R27 ;  /* 0x0000041b0a000986 */ /* 0x0007ea000c101924 */
[----:B------:R-:W-:Y:S05]  /*2a80*/  @!P3 BRA `(.L_x_39) ;  /* 0x000000000004b947 */ /* 0x000fea0003800000 */
[----:B------:R4:W5:Y:S02]  /*2a90*/  LDG.E.LTC128B R18, desc[UR36][R4.64+0x20] ;  /* 0x0000202404127981 */ /* 0x000964000c1e1920 */
.L_x_39:
[----:B------:R-:W-:Y:S05]  /*2aa0*/  BSYNC B1 ;  /* 0x0000000000017941 */ /* 0x000fea0003800000 */
.L_x_38:
[----:B--2--5:R-:W-:Y:S01]  /*2ab0*/  FMUL R3, R18, R57 ;  /* 0x0000003912037220 */ /* 0x024fe20000400000 */
[----:B------:R-:W-:Y:S01]  /*2ac0*/  ISETP.GT.AND P0, PT, R0, RZ, P2 ;  /* 0x000000ff0000720c */ /* 0x000fe20001704270 */
[----:B------:R-:W-:Y:S02]  /*2ad0*/  BSSY B1, `(.L_x_40) ;  /* 0x0000005000017945 */ /* 0x000fe40003800000 */
[----:B------:R-:W-:-:S05]  /*2ae0*/  FFMA R3, R28, R56, R3 ;  /* 0x000000381c037223 */ /* 0x000fca0000000003 */
[----:B------:R2:W-:Y:S05]  /*2af0*/  @P3 STG.E desc[UR36][R6.64+0x20], R3 ;  /* 0x0000200306003986 */ /* 0x0005ea000c101924 */
[----:B------:R-:W-:Y:S05]  /*2b00*/  @!P0 BRA `(.L_x_41) ;  /* 0x0000000000048947 */ /* 0x000fea0003800000 */
[----:B------:R0:W5:Y:S02]  /*2b10*/  LDG.E.LTC128B R18, desc[UR36][R4.64+0x24] ;  /* 0x0000242404127981 */ /* 0x000164000c1e1920 */
.L_x_41:
[----:B------:R-:W-:Y:S05]  /*2b20*/  BSYNC B1 ;  /* 0x0000000000017941 */ /* 0x000fea0003800000 */
.L_x_40:
[----:B-----5:R-:W-:Y:S01]  /*2b30*/  FMUL R12, R18, R57 ;  /* 0x00000039120c7220 */ /* 0x020fe20000400000 */
[----:B------:R-:W-:Y:S01]  /*2b40*/  ISETP.GT.AND P1, PT, R0, 0x8, P1 ;  /* 0x000000080000780c */ /* 0x000fe20000f24270 */
[----:B------:R-:W-:Y:S02]  /*2b50*/  BSSY B1, `(.L_x_42) ;  /* 0x0000005000017945 */ /* 0x000fe40003800000 */
[----:B------:R-:W-:-:S05]  /*2b60*/  FFMA R29, R29, R56, R12 ;  /* 0x000000381d1d7223 */ /* 0x000fca000000000c */
[----:B------:R0:W-:Y:S05]  /*2b70*/  @P0 STG.E desc[UR36][R6.64+0x24], R29 ;  /* 0x0000241d06000986 */ /* 0x0001ea000c101924 */
[----:B------:R-:W-:Y:S05]  /*2b80*/  @!P1 BRA `(.L_x_43) ;  /* 0x0000000000049947 */ /* 0x000fea0003800000 */
[----:B------:R0:W5:Y:S02]  /*2b90*/  LDG.E.LTC128B R18, desc[UR36][R8.64+0x20] ;  /* 0x0000202408127981 */ /* 0x000164000c1e1920 */
.L_x_43:
[----:B------:R-:W-:Y:S05]  /*2ba0*/  BSYNC B1 ;  /* 0x0000000000017941 */ /* 0x000fea0003800000 */
.L_x_42:
[----:B--2--5:R-:W-:Y:S01]  /*2bb0*/  FMUL R3, R18, R57 ;  /* 0x0000003912037220 */ /* 0x024fe20000400000 */
[----:B------:R-:W-:Y:S01]  /*2bc0*/  ISETP.GT.AND P2, PT, R0, 0x8, P2 ;  /* 0x000000080000780c */ /* 0x000fe20001744270 */
[----:B------:R-:W-:Y:S01]  /*2bd0*/  BSSY B1, `(.L_x_44) ;  /* 0x0000006000017945 */ /* 0x000fe20003800000 */
[----:B------:R-:W-:Y:S01]  /*2be0*/  ISETP.GT.AND P0, PT, R22, 0x10, PT ;  /* 0x000000101600780c */ /* 0x000fe20003f04270 */
[----:B------:R-:W-:-:S05]  /*2bf0*/  FFMA R3, R30, R56, R3 ;  /* 0x000000381e037223 */ /* 0x000fca0000000003 */
[----:B------:R2:W-:Y:S05]  /*2c00*/  @P1 STG.E desc[UR36][R10.64+0x20], R3 ;  /* 0x000020030a001986 */ /* 0x0005ea000c101924 */
[----:B------:R-:W-:Y:S05]  /*2c10*/  @!P2 BRA `(.L_x_45) ;  /* 0x000000000004a947 */ /* 0x000fea0003800000 */
[----:B------:R0:W5:Y:S02]  /*2c20*/  LDG.E.LTC128B R18, desc[UR36][R8.64+0x24] ;  /* 0x0000242408127981 */ /* 0x000164000c1e1920 */
.L_x_45:
[----:B------:R-:W-:Y:S05]  /*2c30*/  BSYNC B1 ;  /* 0x0000000000017941 */ /* 0x000fea0003800000 */
.L_x_44:
        /* <DEDUP_REMOVED lines=8> */
.L_x_47:
[----:B------:R-:W-:Y:S05]  /*2cc0*/  BSYNC B1 ;  /* 0x0000000000017941 */ /* 0x000fea0003800000 */
.L_x_46:
[----:B--2--5:R-:W-:Y:S01]  /*2cd0*/  FMUL R3, R18, R57 ;  /* 0x0000003912037220 */ /* 0x024fe20000400000 */
[----:B------:R-:W-:Y:S01]  /*2ce0*/  ISETP.GT.AND P2, PT, R0, RZ, P1 ;  /* 0x000000ff0000720c */ /* 0x000fe20000f44270 */
[----:B------:R-:W-:Y:S02]  /*2cf0*/  BSSY B1, `(.L_x_48) ;  /* 0x0000005000017945 */ /* 0x000fe40003800000 */
[----:B------:R-:W-:-:S05]  /*2d00*/  FFMA R3, R32, R56, R3 ;  /* 0x0000003820037223 */ /* 0x000fca0000000003 */
[----:B------:R2:W-:Y:S05]  /*2d10*/  @P3 STG.E desc[UR36][R6.64+0x40], R3 ;  /* 0x0000400306003986 */ /* 0x0005ea000c101924 */
[----:B------:R-:W-:Y:S05]  /*2d20*/  @!P2 BRA `(.L_x_49) ;  /* 0x000000000004a947 */ /* 0x000fea0003800000 */
[----:B------:R0:W5:Y:S02]  /*2d30*/  LDG.E.LTC128B R18, desc[UR36][R4.64+0x44] ;  /* 0x0000442404127981 */ /* 0x000164000c1e1920 */
.L_x_49:
[----:B------:R-:W-:Y:S05]  /*2d40*/  BSYNC B1 ;  /* 0x0000000000017941 */ /* 0x000fea0003800000 */
.L_x_48:
[----:B-----5:R-:W-:Y:S01]  /*2d50*/  FMUL R12, R18, R57 ;  /* 0x00000039120c7220 */ /* 0x020fe20000400000 */
[----:B------:R-:W-:Y:S01]  /*2d60*/  ISETP.GT.AND P0, PT, R0, 0x8, P0 ;  /* 0x000000080000780c */ /* 0x000fe20000704270 */
[----:B------:R-:W-:Y:S02]  /*2d70*/  BSSY B1, `(.L_x_50) ;  /* 0x0000005000017945 */ /* 0x000fe40003800000 */
[----:B------:R-:W-:-:S05]  /*2d80*/  FFMA R33, R33, R56, R12 ;  /* 0x0000003821217223 */ /* 0x000fca000000000c */
[----:B------:R0:W-:Y:S05]  /*2d90*/  @P2 STG.E desc[UR36][R6.64+0x44], R33 ;  /* 0x0000442106002986 */ /* 0x0001ea000c101924 */
[----:B------:R-:W-:Y:S05]  /*2da0*/  @!P0 BRA `(.L_x_51) ;  /* 0x0000000000048947 */ /* 0x000fea0003800000 */
[----:B------:R0:W5:Y:S02]  /*2db0*/  LDG.E.LTC128B R18, desc[UR36][R8.64+0x40] ;  /* 0x0000402408127981 */ /* 0x000164000c1e1920 */
.L_x_51:
[----:B------:R-:W-:Y:S05]  /*2dc0*/  BSYNC B1 ;  /* 0x0000000000017941 */ /* 0x000fea0003800000 */
.L_x_50:
        /* <DEDUP_REMOVED lines=8> */
.L_x_53:
[----:B------:R-:W-:Y:S05]  /*2e50*/  BSYNC B1 ;  /* 0x0000000000017941 */ /* 0x000fea0003800000 */
.L_x_52:
        /* <DEDUP_REMOVED lines=8> */
.L_x_55:
[----:B------:R-:W-:Y:S05]  /*2ee0*/  BSYNC B1 ;  /* 0x0000000000017941 */ /* 0x000fea0003800000 */
.L_x_54:
[----:B--2--5:R-:W-:Y:S01]  /*2ef0*/  FMUL R3, R18, R57 ;  /* 0x0000003912037220 */ /* 0x024fe20000400000 */
[----:B------:R-:W-:Y:S01]  /*2f00*/  ISETP.GT.AND P1, PT, R0, RZ, P0 ;  /* 0x000000ff0000720c */ /* 0x000fe20000724270 */
[----:B------:R-:W-:Y:S02]  /*2f10*/  BSSY B1, `(.L_x_56) ;  /* 0x0000005000017945 */ /* 0x000fe40003800000 */
[----:B------:R-:W-:-:S05]  /*2f20*/  FFMA R3, R36, R56, R3 ;  /* 0x0000003824037223 */ /* 0x000fca0000000003 */
[----:B------:R2:W-:Y:S05]  /*2f30*/  @P3 STG.E desc[UR36][R6.64+0x60], R3 ;  /* 0x0000600306003986 */ /* 0x0005ea000c101924 */
[----:B------:R-:W-:Y:S05]  /*2f40*/  @!P1 BRA `(.L_x_57) ;  /* 0x0000000000049947 */ /* 0x000fea0003800000 */
[----:B------:R0:W5:Y:S02]  /*2f50*/  LDG.E.LTC128B R18, desc[UR36][R4.64+0x64] ;  /* 0x0000642404127981 */ /* 0x000164000c1e1920 */
.L_x_57:
[----:B------:R-:W-:Y:S05]  /*2f60*/  BSYNC B1 ;  /* 0x0000000000017941 */ /* 0x000fea0003800000 */
.L_x_56:
[----:B-----5:R-:W-:Y:S01]  /*2f70*/  FMUL R12, R18, R57 ;  /* 0x00000039120c7220 */ /* 0x020fe20000400000 */
[----:B------:R-:W-:Y:S01]  /*2f80*/  ISETP.GT.AND P2, PT, R0, 0x8, P2 ;  /* 0x000000080000780c */ /* 0x000fe20001744270 */
[----:B------:R-:W-:Y:S02]  /*2f90*/  BSSY B1, `(.L_x_58) ;  /* 0x0000005000017945 */ /* 0x000fe40003800000 */
[----:B------:R-:W-:-:S05]  /*2fa0*/  FFMA R37, R37, R56, R12 ;  /* 0x0000003825257223 */ /* 0x000fca000000000c */
[----:B------:R0:W-:Y:S05]  /*2fb0*/  @P1 STG.E desc[UR36][R6.64+0x64], R37 ;  /* 0x0000642506001986 */ /* 0x0001ea000c101924 */
[----:B------:R-:W-:Y:S05]  /*2fc0*/  @!P2 BRA `(.L_x_59) ;  /* 0x000000000004a947 */ /* 0x000fea0003800000 */
[----:B------:R0:W5:Y:S02]  /*2fd0*/  LDG.E.LTC128B R18, desc[UR36][R8.64+0x60] ;  /* 0x0000602408127981 */ /* 0x000164000c1e1920 */
.L_x_59:
[----:B------:R-:W-:Y:S05]  /*2fe0*/  BSYNC B1 ;  /* 0x0000000000017941 */ /* 0x000fea0003800000 */
.L_x_58:
        /* <DEDUP_REMOVED lines=8> */
.L_x_61:
[----:B------:R-:W-:Y:S05]  /*3070*/  BSYNC B1 ;  /* 0x0000000000017941 */ /* 0x000fea0003800000 */
.L_x_60:
        /* <DEDUP_REMOVED lines=8> */
.L_x_63:
[----:B------:R-:W-:Y:S05]  /*3100*/  BSYNC B1 ;  /* 0x0000000000017941 */ /* 0x000fea0003800000 */
.L_x_62:
[----:B--2--5:R-:W-:Y:S01]  /*3110*/  FMUL R3, R18, R57 ;  /* 0x0000003912037220 */ /* 0x024fe20000400000 */
[----:B------:R-:W-:Y:S01]  /*3120*/  ISETP.GT.AND P0, PT, R0, RZ, P2 ;  /* 0x000000ff0000720c */ /* 0x000fe20001704270 */
[----:B------:R-:W-:Y:S02]  /*3130*/  BSSY B1, `(.L_x_64) ;  /* 0x0000005000017945 */ /* 0x000fe40003800000 */
[----:B------:R-:W-:-:S05]  /*3140*/  FFMA R3, R40, R56, R3 ;  /* 0x0000003828037223 */ /* 0x000fca0000000003 */
[----:B------:R2:W-:Y:S05]  /*3150*/  @P3 STG.E desc[UR36][R6.64+0x80], R3 ;  /* 0x0000800306003986 */ /* 0x0005ea000c101924 */
[----:B------:R-:W-:Y:S05]  /*3160*/  @!P0 BRA `(.L_x_65) ;  /* 0x0000000000048947 */ /* 0x000fea0003800000 */
[----:B------:R0:W5:Y:S02]  /*3170*/  LDG.E.LTC128B R18, desc[UR36][R4.64+0x84] ;  /* 0x0000842404127981 */ /* 0x000164000c1e1920 */
.L_x_65:
[----:B------:R-:W-:Y:S05]  /*3180*/  BSYNC B1 ;  /* 0x0000000000017941 */ /* 0x000fea0003800000 */
.L_x_64:
[----:B-----5:R-:W-:Y:S01]  /*3190*/  FMUL R12, R18, R57 ;  /* 0x00000039120c7220 */ /* 0x020fe20000400000 */
[----:B------:R-:W-:Y:S01]  /*31a0*/  ISETP.GT.AND P1, PT, R0, 0x8, P1 ;  /* 0x000000080000780c */ /* 0x000fe20000f24270 */
[----:B------:R-:W-:Y:S02]  /*31b0*/  BSSY B1, `(.L_x_66) ;  /* 0x0000005000017945 */ /* 0x000fe40003800000 */
[----:B------:R-:W-:-:S05]  /*31c0*/  FFMA R41, R41, R56, R12 ;  /* 0x0000003829297223 */ /* 0x000fca000000000c */
[----:B------:R0:W-:Y:S05]  /*31d0*/  @P0 STG.E desc[UR36][R6.64+0x84], R41 ;  /* 0x0000842906000986 */ /* 0x0001ea000c101924 */
[----:B------:R-:W-:Y:S05]  /*31e0*/  @!P1 BRA `(.L_x_67) ;  /* 0x0000000000049947 */ /* 0x000fea0003800000 */
[----:B------:R0:W5:Y:S02]  /*31f0*/  LDG.E.LTC128B R18, desc[UR36][R8.64+0x80] ;  /* 0x0000802408127981 */ /* 0x000164000c1e1920 */
.L_x_67:
[----:B------:R-:W-:Y:S05]  /*3200*/  BSYNC B1 ;  /* 0x0000000000017941 */ /* 0x000fea0003800000 */
.L_x_66:
        /* <DEDUP_REMOVED lines=8> */
.L_x_69:
[----:B------:R-:W-:Y:S05]  /*3290*/  BSYNC B1 ;  /* 0x0000000000017941 */ /* 0x000fea0003800000 */
.L_x_68:
        /* <DEDUP_REMOVED lines=8> */
.L_x_71:
[----:B------:R-:W-:Y:S05]  /*3320*/  BSYNC B1 ;  /* 0x0000000000017941 */ /* 0x000fea0003800000 */
.L_x_70:
[----:B--2--5:R-:W-:Y:S01]  /*3330*/  FMUL R3, R18, R57 ;  /* 0x0000003912037220 */ /* 0x024fe20000400000 */
[----:B------:R-:W-:Y:S01]  /*3340*/  ISETP.GT.AND P2, PT, R0, RZ, P1 ;  /* 0x000000ff0000720c */ /* 0x000fe20000f44270 */
[----:B------:R-:W-:Y:S02]  /*3350*/  BSSY B1, `(.L_x_72) ;  /* 0x0000005000017945 */ /* 0x000fe40003800000 */
[----:B------:R-:W-:-:S05]  /*3360*/  FFMA R3, R44, R56, R3 ;  /* 0x000000382c037223 */ /* 0x000fca0000000003 */
[----:B------:R2:W-:Y:S05]  /*3370*/  @P3 STG.E desc[UR36][R6.64+0xa0], R3 ;  /* 0x0000a00306003986 */ /* 0x0005ea000c101924 */
[----:B------:R-:W-:Y:S05]  /*3380*/  @!P2 BRA `(.L_x_73) ;  /* 0x000000000004a947 */ /* 0x000fea0003800000 */
[----:B------:R0:W5:Y:S02]  /*3390*/  LDG.E.LTC128B R18, desc[UR36][R4.64+0xa4] ;  /* 0x0000a42404127981 */ /* 0x000164000c1e1920 */
.L_x_73:
[----:B------:R-:W-:Y:S05]  /*33a0*/  BSYNC B1 ;  /* 0x0000000000017941 */ /* 0x000fea0003800000 */
.L_x_72:
[----:B-----5:R-:W-:Y:S01]  /*33b0*/  FMUL R12, R18, R57 ;  /* 0x00000039120c7220 */ /* 0x020fe20000400000 */
[----:B------:R-:W-:Y:S01]  /*33c0*/  ISETP.GT.AND P0, PT, R0, 0x8, P0 ;  /* 0x000000080000780c */ /* 0x000fe20000704270 */
[----:B------:R-:W-:Y:S02]  /*33d0*/  BSSY B1, `(.L_x_74) ;  /* 0x0000005000017945 */ /* 0x000fe40003800000 */
[----:B------:R-:W-:-:S05]  /*33e0*/  FFMA R45, R45, R56, R12 ;  /* 0x000000382d2d7223 */ /* 0x000fca000000000c */
[----:B------:R0:W-:Y:S05]  /*33f0*/  @P2 STG.E desc[UR36][R6.64+0xa4], R45 ;  /* 0x0000a42d06002986 */ /* 0x0001ea000c101924 */
[----:B------:R-:W-:Y:S05]  /*3400*/  @!P0 BRA `(.L_x_75) ;  /* 0x0000000000048947 */ /* 0x000fea0003800000 */
[----:B------:R0:W5:Y:S02]  /*3410*/  LDG.E.LTC128B R18, desc[UR36][R8.64+0xa0] ;  /* 0x0000a02408127981 */ /* 0x000164000c1e1920 */
.L_x_75:
[----:B------:R-:W-:Y:S05]  /*3420*/  BSYNC B1 ;  /* 0x0000000000017941 */ /* 0x000fea0003800000 */
.L_x_74:
        /* <DEDUP_REMOVED lines=8> */
.L_x_77:
[----:B------:R-:W-:Y:S05]  /*34b0*/  BSYNC B1 ;  /* 0x0000000000017941 */ /* 0x000fea0003800000 */
.L_x_76:
        /* <DEDUP_REMOVED lines=8> */
.L_x_79:
[----:B------:R-:W-:Y:S05]  /*3540*/  BSYNC B1 ;  /* 0x0000000000017941 */ /* 0x000fea0003800000 */
.L_x_78:
[----:B--2--5:R-:W-:Y:S01]  /*3550*/  FMUL R3, R18, R57 ;  /* 0x0000003912037220 */ /* 0x024fe20000400000 */
[----:B------:R-:W-:Y:S01]  /*3560*/  ISETP.GT.AND P1, PT, R0, RZ, P0 ;  /* 0x000000ff0000720c */ /* 0x000fe20000724270 */
[----:B------:R-:W-:Y:S02]  /*3570*/  BSSY B1, `(.L_x_80) ;  /* 0x0000005000017945 */ /* 0x000fe40003800000 */
[----:B------:R-:W-:-:S05]  /*3580*/  FFMA R3, R48, R56, R3 ;  /* 0x0000003830037223 */ /* 0x000fca0000000003 */
[----:B------:R2:W-:Y:S05]  /*3590*/  @P3 STG.E desc[UR36][R6.64+0xc0], R3 ;  /* 0x0000c00306003986 */ /* 0x0005ea000c101924 */
[----:B------:R-:W-:Y:S05]  /*35a0*/  @!P1 BRA `(.L_x_81) ;  /* 0x0000000000049947 */ /* 0x000fea0003800000 */
[----:B------:R0:W5:Y:S02]  /*35b0*/  LDG.E.LTC128B R18, desc[UR36][R4.64+0xc4] ;  /* 0x0000c42404127981 */ /* 0x000164000c1e1920 */
.L_x_81:
[----:B------:R-:W-:Y:S05]  /*35c0*/  BSYNC B1 ;  /* 0x0000000000017941 */ /* 0x000fea0003800000 */
.L_x_80:
[----:B-----5:R-:W-:Y:S01]  /*35d0*/  FMUL R12, R18, R57 ;  /* 0x00000039120c7220 */ /* 0x020fe20000400000 */
[----:B------:R-:W-:Y:S01]  /*35e0*/  ISETP.GT.AND P2, PT, R0, 0x8, P2 ;  /* 0x000000080000780c */ /* 0x000fe20001744270 */
[----:B------:R-:W-:Y:S02]  /*35f0*/  BSSY B1, `(.L_x_82) ;  /* 0x0000005000017945 */ /* 0x000fe40003800000 */
[----:B------:R-:W-:-:S05]  /*3600*/  FFMA R49, R49, R56, R12 ;  /* 0x0000003831317223 */ /* 0x000fca000000000c */
[----:B------:R0:W-:Y:S05]  /*3610*/  @P1 STG.E desc[UR36][R6.64+0xc4], R49 ;  /* 0x0000c43106001986 */ /* 0x0001ea000c101924 */
[----:B------:R-:W-:Y:S05]  /*3620*/  @!P2 BRA `(.L_x_83) ;  /* 0x000000000004a947 */ /* 0x000fea0003800000 */
[----:B------:R0:W5:Y:S02]  /*3630*/  LDG.E.LTC128B R18, desc[UR36][R8.64+0xc0] ;  /* 0x0000c02408127981 */ /* 0x000164000c1e1920 */
.L_x_83:
[----:B------:R-:W-:Y:S05]  /*3640*/  BSYNC B1 ;  /* 0x0000000000017941 */ /* 0x000fea0003800000 */
.L_x_82:
        /* <DEDUP_REMOVED lines=8> */
.L_x_85:
[----:B------:R-:W-:Y:S05]  /*36d0*/  BSYNC B1 ;  /* 0x0000000000017941 */ /* 0x000fea0003800000 */
.L_x_84:
        /* <DEDUP_REMOVED lines=8> */
.L_x_87:
[----:B------:R-:W-:Y:S05]  /*3760*/  BSYNC B1 ;  /* 0x0000000000017941 */ /* 0x000fea0003800000 */
.L_x_86:
[----:B--2--5:R-:W-:Y:S01]  /*3770*/  FMUL R3, R18, R57 ;  /* 0x0000003912037220 */ /* 0x024fe20000400000 */
[----:B------:R-:W-:Y:S01]  /*3780*/  ISETP.GT.AND P0, PT, R0, RZ, P2 ;  /* 0x000000ff0000720c */ /* 0x000fe20001704270 */
[----:B------:R-:W-:Y:S02]  /*3790*/  BSSY B1, `(.L_x_88) ;  /* 0x0000005000017945 */ /* 0x000fe40003800000 */
[----:B------:R-:W-:-:S05]  /*37a0*/  FFMA R3, R52, R56, R3 ;  /* 0x0000003834037223 */ /* 0x000fca0000000003 */
[----:B------:R2:W-:Y:S05]  /*37b0*/  @P3 STG.E desc[UR36][R6.64+0xe0], R3 ;  /* 0x0000e00306003986 */ /* 0x0005ea000c101924 */
[----:B------:R-:W-:Y:S05]  /*37c0*/  @!P0 BRA `(.L_x_89) ;  /* 0x0000000000048947 */ /* 0x000fea0003800000 */
[----:B------:R0:W5:Y:S02]  /*37d0*/  LDG.E.LTC128B R18, desc[UR36][R4.64+0xe4] ;  /* 0x0000e42404127981 */ /* 0x000164000c1e1920 */
.L_x_89:
[----:B------:R-:W-:Y:S05]  /*37e0*/  BSYNC B1 ;  /* 0x0000000000017941 */ /* 0x000fea0003800000 */
.L_x_88:
[----:B01--45:R-:W-:Y:S01]  /*37f0*/  FMUL R4, R18, R57 ;  /* 0x0000003912047220 */ /* 0x033fe20000400000 */
[----:B------:R-:W-:Y:S01]  /*3800*/  ISETP.GT.AND P1, PT, R0, 0x8, P1 ;  /* 0x000000080000780c */ /* 0x000fe20000f24270 */
[----:B------:R-:W-:Y:S02]  /*3810*/  BSSY B1, `(.L_x_90) ;  /* 0x0000005000017945 */ /* 0x000fe40003800000 */
[----:B------:R-:W-:-:S05]  /*3820*/  FFMA R53, R53, R56, R4 ;  /* 0x0000003835357223 */ /* 0x000fca0000000004 */
[----:B------:R0:W-:Y:S05]  /*3830*/  @P0 STG.E desc[UR36][R6.64+0xe4], R53 ;  /* 0x0000e43506000986 */ /* 0x0001ea000c101924 */
[----:B------:R-:W-:Y:S05]  /*3840*/  @!P1 BRA `(.L_x_91) ;  /* 0x0000000000049947 */ /* 0x000fea0003800000 */
[----:B------:R1:W5:Y:S02]  /*3850*/  LDG.E.LTC128B R18, desc[UR36][R8.64+0xe0] ;  /* 0x0000e02408127981 */ /* 0x000364000c1e1920 */
.L_x_91:
[----:B------:R-:W-:Y:S05]  /*3860*/  BSYNC B1 ;  /* 0x0000000000017941 */ /* 0x000fea0003800000 */
.L_x_90:
[----:B--2--5:R-:W-:Y:S01]  /*3870*/  FMUL R3, R18, R57 ;  /* 0x0000003912037220 */ /* 0x024fe20000400000 */
[----:B------:R-:W-:Y:S01]  /*3880*/  @P1 IMAD.MOV.U32 R4, RZ, RZ, R10 ;  /* 0x000000ffff041224 */ /* 0x000fe200078e000a */
[----:B------:R-:W-:Y:S01]  /*3890*/  ISETP.GT.AND P2, PT, R0, 0x8, P2 ;  /* 0x000000080000780c */ /* 0x000fe20001744270 */
[----:B------:R-:W-:Y:S02]  /*38a0*/  @P1 IMAD.MOV.U32 R5, RZ, RZ, R11 ;  /* 0x000000ffff051224 */ /* 0x000fe400078e000b */
[----:B------:R-:W-:Y:S01]  /*38b0*/  FFMA R3, R54, R56, R3 ;  /* 0x0000003836037223 */ /* 0x000fe20000000003 */
[----:B------:R-:W-:Y:S04]  /*38c0*/  BSSY B1, `(.L_x_92) ;  /* 0x0000004000017945 */ /* 0x000fe80003800000 */
[----:B------:R2:W-:Y:S05]  /*38d0*/  @P1 STG.E desc[UR36][R4.64+0xe0], R3 ;  /* 0x0000e00304001986 */ /* 0x0005ea000c101924 */
[----:B------:R-:W-:Y:S05]  /*38e0*/  @!P2 BRA `(.L_x_93) ;  /* 0x000000000004a947 */ /* 0x000fea0003800000 */
[----:B------:R4:W5:Y:S02]  /*38f0*/  LDG.E.LTC128B R18, desc[UR36][R8.64+0xe4] ;  /* 0x0000e42408127981 */ /* 0x000964000c1e1920 */
.L_x_93:
[----:B------:R-:W-:Y:S05]  /*3900*/  BSYNC B1 ;  /* 0x0000000000017941 */ /* 0x000fea0003800000 */
.L_x_92:
[----:B-----5:R-:W-:-:S04]  /*3910*/  FMUL R18, R18, R57 ;  /* 0x0000003912127220 */ /* 0x020fc80000400000 */
[----:B------:R-:W-:Y:S01]  /*3920*/  FFMA R55, R55, R56, R18 ;  /* 0x0000003837377223 */ /* 0x000fe20000000012 */
[----:B------:R-:W-:Y:S06]  /*3930*/  @!P2 BRA `(.L_x_94) ;  /* 0x0000000400e0a947 */ /* 0x000fec0003800000 */
[----:B------:R0:W-:Y:S01]  /*3940*/  STG.E desc[UR36][R10.64+0xe4], R55 ;  /* 0x0000e4370a007986 */ /* 0x0001e2000c101924 */
[----:B------:R-:W-:Y:S05]  /*3950*/  BRA `(.L_x_94) ;  /* 0x0000000400d87947 */ /* 0x000fea0003800000 */
.L_x_33:
[----:B------:R-:W-:Y:S01]  /*3960*/  ISETP.GT.AND P0, PT, R22, 0x1, PT ;  /* 0x000000011600780c */ /* 0x000fe20003f04270 */
[----:B------:R-:W-:Y:S01]  /*3970*/  ULDC.64 UR4, c[0x0][0x5c0] ;  /* 0x0001700000047ab9 */ /* 0x000fe20000000a00 */
[-C--:B------:R-:W-:Y:S01]  /*3980*/  FMUL R3, R24, R56.reuse ;  /* 0x0000003818037220 */ /* 0x080fe20000400000 */
[----:B------:R-:W-:Y:S01]  /*3990*/  LEA R4, P4, R72, UR4, 0x2 ;  /* 0x0000000448047c11 */ /* 0x000fe2000f8810ff */
[-C--:B------:R-:W-:Y:S01]  /*39a0*/  FMUL R25, R25, R56.reuse ;  /* 0x0000003819197220 */ /* 0x080fe20000400000 */
[----:B------:R-:W-:Y:S01]  /*39b0*/  ISETP.GT.AND P2, PT, R0, RZ, P0 ;  /* 0x000000ff0000720c */ /* 0x000fe20000744270 */
[-C--:B------:R-:W-:Y:S01]  /*39c0*/  FMUL R27, R27, R56.reuse ;  /* 0x000000381b1b7220 */ /* 0x080fe20000400000 */
[----:B------:R-:W-:Y:S01]  /*39d0*/  LEA.HI.X R5, R72, UR5, R7, 0x2, P4 ;  /* 0x0000000548057c11 */ /* 0x000fe2000a0f1407 */
[-C--:B------:R-:W-:Y:S01]  /*39e0*/  FMUL R9, R28, R56.reuse ;  /* 0x000000381c097220 */ /* 0x080fe20000400000 */
[C---:B------:R-:W-:Y:S01]  /*39f0*/  ISETP.GT.AND P3, PT, R0.reuse, 0x8, P3 ;  /* 0x000000080000780c */ /* 0x040fe20001f64270 */
[-C--:B------:R-:W-:Y:S01]  /*3a00*/  FMUL R29, R29, R56.reuse ;  /* 0x000000381d1d7220 */ /* 0x080fe20000400000 */
[----:B------:R-:W-:Y:S01]  /*3a10*/  ISETP.GT.AND P0, PT, R0, 0x8, P0 ;  /* 0x000000080000780c */ /* 0x000fe20000704270 */
[----:B------:R0:W-:Y:S01]  /*3a20*/  @P1 STG.E desc[UR36][R4.64], R3 ;  /* 0x0000000304001986 */ /* 0x0001e2000c101924 */
[----:B------:R-:W-:Y:S01]  /*3a30*/  ISETP.GT.AND P5, PT, R22, 0x8, PT ;  /* 0x000000081600780c */ /* 0x000fe20003fa4270 */
[-C--:B------:R-:W-:Y:S01]  /*3a40*/  FMUL R31, R31, R56.reuse ;  /* 0x000000381f1f7220 */ /* 0x080fe20000400000 */
[C---:B------:R-:W-:Y:S01]  /*3a50*/  SHF.L.U64.HI R7, R62.reuse, 0x2, R63 ;  /* 0x000000023e077819 */ /* 0x040fe2000001023f */
[----:B------:R-:W-:Y:S01]  /*3a60*/  FMUL R33, R33, R56 ;  /* 0x0000003821217220 */ /* 0x000fe20000400000 */
[----:B------:R-:W-:Y:S01]  /*3a70*/  LEA R6, P1, R62, R4, 0x2 ;  /* 0x000000043e067211 */ /* 0x000fe200078210ff */
[----:B------:R-:W-:Y:S01]  /*3a80*/  @P2 STG.E desc[UR36][R4.64+0x4], R25 ;  /* 0x0000041904002986 */ /* 0x000fe2000c101924 */
[----:B------:R-:W-:Y:S01]  /*3a90*/  ISETP.GT.AND P4, PT, R22, 0x9, PT ;  /* 0x000000091600780c */ /* 0x000fe20003f84270 */
[-C--:B------:R-:W-:Y:S01]  /*3aa0*/  FMUL R35, R35, R56.reuse ;  /* 0x0000003823237220 */ /* 0x080fe20000400000 */
[C---:B------:R-:W-:Y:S01]  /*3ab0*/  ISETP.GT.AND P2, PT, R0.reuse, RZ, P5 ;  /* 0x000000ff0000720c */ /* 0x040fe20002f44270 */
[----:B------:R-:W-:Y:S01]  /*3ac0*/  IMAD.X R7, R7, 0x1, R5, P1 ;  /* 0x0000000107077824 */ /* 0x000fe200008e0605 */
[----:B------:R-:W-:Y:S01]  /*3ad0*/  ISETP.GT.AND P1, PT, R0, RZ, P4 ;  /* 0x000000ff0000720c */ /* 0x000fe20002724270 */
[-C--:B0-----:R-:W-:Y:S01]  /*3ae0*/  FMUL R3, R26, R56.reuse ;  /* 0x000000381a037220 */ /* 0x081fe20000400000 */
[----:B------:R-:W-:Y:S01]  /*3af0*/  ISETP.GT.AND P4, PT, R0, 0x8, P4 ;  /* 0x000000080000780c */ /* 0x000fe20002784270 */
[-C--:B------:R-:W-:Y:S01]  /*3b00*/  FMUL R37, R37, R56.reuse ;  /* 0x0000003825257220 */ /* 0x080fe20000400000 */
[-C--:B------:R-:W-:Y:S01]  /*3b10*/  FMUL R39, R39, R56.reuse ;  /* 0x0000003827277220 */ /* 0x080fe20000400000 */
[-C--:B------:R-:W-:Y:S01]  /*3b20*/  FMUL R41, R41, R56.reuse ;  /* 0x0000003829297220 */ /* 0x080fe20000400000 */
[----:B------:R0:W-:Y:S01]  /*3b30*/  @P3 STG.E desc[UR36][R6.64], R3 ;  /* 0x0000000306003986 */ /* 0x0001e2000c101924 */
[----:B------:R-:W-:Y:S01]  /*3b40*/  ISETP.GT.AND P3, PT, R22, 0x11, PT ;  /* 0x000000111600780c */ /* 0x000fe20003f64270 */
[-C--:B------:R-:W-:Y:S01]  /*3b50*/  FMUL R43, R43, R56.reuse ;  /* 0x000000382b2b7220 */ /* 0x080fe20000400000 */
[-C--:B------:R-:W-:Y:S01]  /*3b60*/  FMUL R45, R45, R56.reuse ;  /* 0x000000382d2d7220 */ /* 0x080fe20000400000 */
[----:B------:R-:W-:Y:S01]  /*3b70*/  @P0 STG.E desc[UR36][R6.64+0x4], R27 ;  /* 0x0000041b06000986 */ /* 0x000fe2000c101924 */
[----:B------:R-:W-:Y:S01]  /*3b80*/  ISETP.GT.AND P0, PT, R0, 0x8, P5 ;  /* 0x000000080000780c */ /* 0x000fe20002f04270 */
[-C--:B------:R-:W-:Y:S01]  /*3b90*/  FMUL R47, R47, R56.reuse ;  /* 0x000000382f2f7220 */ /* 0x080fe20000400000 */
[----:B------:R-:W-:Y:S01]  /*3ba0*/  ISETP.GT.AND P5, PT, R22, 0x10, PT ;  /* 0x000000101600780c */ /* 0x000fe20003fa4270 */
[----:B------:R1:W-:Y:S01]  /*3bb0*/  @P2 STG.E desc[UR36][R4.64+0x20], R9 ;  /* 0x0000200904002986 */ /* 0x0003e2000c101924 */
[-C--:B------:R-:W-:Y:S01]  /*3bc0*/  FMUL R49, R49, R56.reuse ;  /* 0x0000003831317220 */ /* 0x080fe20000400000 */
[-C--:B------:R-:W-:Y:S01]  /*3bd0*/  FMUL R51, R51, R56.reuse ;  /* 0x0000003833337220 */ /* 0x080fe20000400000 */
[----:B------:R-:W-:Y:S01]  /*3be0*/  ISETP.GT.AND P2, PT, R0, RZ, P5 ;  /* 0x000000ff0000720c */ /* 0x000fe20002f44270 */
[----:B------:R-:W-:Y:S01]  /*3bf0*/  @P1 STG.E desc[UR36][R4.64+0x24], R29 ;  /* 0x0000241d04001986 */ /* 0x000fe2000c101924 */
[-C--:B0-----:R-:W-:Y:S01]  /*3c00*/  FMUL R3, R30, R56.reuse ;  /* 0x000000381e037220 */ /* 0x081fe20000400000 */
[C---:B------:R-:W-:Y:S01]  /*3c10*/  ISETP.GT.AND P1, PT, R0.reuse, RZ, P3 ;  /* 0x000000ff0000720c */ /* 0x040fe20001f24270 */
[-C--:B------:R-:W-:Y:S01]  /*3c20*/  FMUL R53, R53, R56.reuse ;  /* 0x0000003835357220 */ /* 0x080fe20000400000 */
[----:B------:R-:W-:Y:S01]  /*3c30*/  ISETP.GT.AND P3, PT, R0, 0x8, P3 ;  /* 0x000000080000780c */ /* 0x000fe20001f64270 */
[-C--:B------:R-:W-:Y:S01]  /*3c40*/  FMUL R11, R54, R56.reuse ;  /* 0x00000038360b7220 */ /* 0x080fe20000400000 */
[----:B------:R0:W-:Y:S01]  /*3c50*/  @P0 STG.E desc[UR36][R6.64+0x20], R3 ;  /* 0x0000200306000986 */ /* 0x0001e2000c101924 */
[----:B------:R-:W-:Y:S01]  /*3c60*/  ISETP.GT.AND P0, PT, R0, 0x8, P5 ;  /* 0x000000080000780c */ /* 0x000fe20002f04270 */
[-C--:B-1----:R-:W-:Y:S01]  /*3c70*/  FMUL R9, R32, R56.reuse ;  /* 0x0000003820097220 */ /* 0x082fe20000400000 */
[C---:B------:R-:W-:Y:S01]  /*3c80*/  ISETP.GT.AND P5, PT, R22.reuse, 0x18, PT ;  /* 0x000000181600780c */ /* 0x040fe20003fa4270 */
[----:B------:R-:W-:Y:S01]  /*3c90*/  @P4 STG.E desc[UR36][R6.64+0x24], R31 ;  /* 0x0000241f06004986 */ /* 0x000fe2000c101924 */
[----:B------:R-:W-:Y:S01]  /*3ca0*/  ISETP.GT.AND P4, PT, R22, 0x19, PT ;  /* 0x000000191600780c */ /* 0x000fe20003f84270 */
[----:B------:R-:W-:-:S02]  /*3cb0*/  FMUL R55, R55, R56 ;  /* 0x0000003837377220 */ /* 0x000fc40000400000 */
[----:B------:R1:W-:Y:S01]  /*3cc0*/  @P2 STG.E desc[UR36][R4.64+0x40], R9 ;  /* 0x0000400904002986 */ /* 0x0003e2000c101924 */
[----:B------:R-:W-:-:S03]  /*3cd0*/  ISETP.GT.AND P2, PT, R0, RZ, P5 ;  /* 0x000000ff0000720c */ /* 0x000fc60002f44270 */
[----:B------:R-:W-:Y:S01]  /*3ce0*/  @P1 STG.E desc[UR36][R4.64+0x44], R33 ;  /* 0x0000442104001986 */ /* 0x000fe2000c101924 */
[----:B------:R-:W-:Y:S01]  /*3cf0*/  ISETP.GT.AND P1, PT, R0, RZ, P4 ;  /* 0x000000ff0000720c */ /* 0x000fe20002724270 */
[----:B0-----:R-:W-:Y:S01]  /*3d00*/  FMUL R3, R34, R56 ;  /* 0x0000003822037220 */ /* 0x001fe20000400000 */
[----:B------:R-:W-:-:S04]  /*3d10*/  ISETP.GT.AND P4, PT, R0, 0x8, P4 ;  /* 0x000000080000780c */ /* 0x000fc80002784270 */
[----:B------:R0:W-:Y:S01]  /*3d20*/  @P0 STG.E desc[UR36][R6.64+0x40], R3 ;  /* 0x0000400306000986 */ /* 0x0001e2000c101924 */
[----:B-1----:R-:W-:Y:S01]  /*3d30*/  FMUL R9, R36, R56 ;  /* 0x0000003824097220 */ /* 0x002fe20000400000 */
[----:B------:R-:W-:Y:S02]  /*3d40*/  ISETP.GT.AND P0, PT, R0, 0x8, P5 ;  /* 0x000000080000780c */ /* 0x000fe40002f04270 */
[----:B------:R-:W-:Y:S01]  /*3d50*/  @P3 STG.E desc[UR36][R6.64+0x44], R35 ;  /* 0x0000442306003986 */ /* 0x000fe2000c101924 */
[----:B------:R-:W-:-:S03]  /*3d60*/  ISETP.GT.AND P5, PT, R22, 0x20, PT ;  /* 0x000000201600780c */ /* 0x000fc60003fa4270 */
[----:B------:R1:W-:Y:S01]  /*3d70*/  @P2 STG.E desc[UR36][R4.64+0x60], R9 ;  /* 0x0000600904002986 */ /* 0x0003e2000c101924 */
[----:B------:R-:W-:Y:S02]  /*3d80*/  ISETP.GT.AND P2, PT, R22, 0x21, PT ;  /* 0x000000211600780c */ /* 0x000fe40003f44270 */
[C---:B------:R-:W-:Y:S01]  /*3d90*/  ISETP.GT.AND P3, PT, R0.reuse, RZ, P5 ;  /* 0x000000ff0000720c */ /* 0x040fe20002f64270 */
[----:B------:R-:W-:Y:S01]  /*3da0*/  @P1 STG.E desc[UR36][R4.64+0x64], R37 ;  /* 0x0000642504001986 */ /* 0x000fe2000c101924 */
[----:B------:R-:W-:Y:S01]  /*3db0*/  ISETP.GT.AND P1, PT, R0, RZ, P2 ;  /* 0x000000ff0000720c */ /* 0x000fe20001724270 */
[----:B0-----:R-:W-:Y:S01]  /*3dc0*/  FMUL R3, R38, R56 ;  /* 0x0000003826037220 */ /* 0x001fe20000400000 */
[----:B------:R-:W-:-:S04]  /*3dd0*/  ISETP.GT.AND P2, PT, R0, 0x8, P2 ;  /* 0x000000080000780c */ /* 0x000fc80001744270 */
[----:B------:R0:W-:Y:S01]  /*3de0*/  @P0 STG.E desc[UR36][R6.64+0x60], R3 ;  /* 0x0000600306000986 */ /* 0x0001e2000c101924 */
[----:B-1----:R-:W-:Y:S01]  /*3df0*/  FMUL R9, R40, R56 ;  /* 0x0000003828097220 */ /* 0x002fe20000400000 */
[----:B------:R-:W-:Y:S02]  /*3e00*/  ISETP.GT.AND P0, PT, R0, 0x8, P5 ;  /* 0x000000080000780c */ /* 0x000fe40002f04270 */
[----:B------:R-:W-:Y:S04]  /*3e10*/  @P4 STG.E desc[UR36][R6.64+0x64], R39 ;  /* 0x0000642706004986 */ /* 0x000fe8000c101924 */
[----:B------:R1:W-:Y:S01]  /*3e20*/  @P3 STG.E desc[UR36][R4.64+0x80], R9 ;  /* 0x0000800904003986 */ /* 0x0003e2000c101924 */
[----:B------:R-:W-:-:S03]  /*3e30*/  ISETP.GT.AND P3, PT, R22, 0x28, PT ;  /* 0x000000281600780c */ /* 0x000fc60003f64270 */
[----:B------:R-:W-:Y:S01]  /*3e40*/  @P1 STG.E desc[UR36][R4.64+0x84], R41 ;  /* 0x0000842904001986 */ /* 0x000fe2000c101924 */
[----:B------:R-:W-:Y:S01]  /*3e50*/  ISETP.GT.AND P1, PT, R22, 0x29, PT ;  /* 0x000000291600780c */ /* 0x000fe20003f24270 */
[-C--:B0-----:R-:W-:Y:S01]  /*3e60*/  FMUL R3, R42, R56.reuse ;  /* 0x000000382a037220 */ /* 0x081fe20000400000 */
[C---:B------:R-:W-:Y:S02]  /*3e70*/  ISETP.GT.AND P5, PT, R0.reuse, RZ, P3 ;  /* 0x000000ff0000720c */ /* 0x040fe40001fa4270 */
[----:B------:R-:W-:Y:S02]  /*3e80*/  ISETP.GT.AND P4, PT, R0, RZ, P1 ;  /* 0x000000ff0000720c */ /* 0x000fe40000f84270 */
[----:B------:R0:W-:Y:S01]  /*3e90*/  @P0 STG.E desc[UR36][R6.64+0x80], R3 ;  /* 0x0000800306000986 */ /* 0x0001e2000c101924 */
[----:B-1----:R-:W-:Y:S01]  /*3ea0*/  FMUL R9, R44, R56 ;  /* 0x000000382c097220 */ /* 0x002fe20000400000 */
[----:B------:R-:W-:Y:S02]  /*3eb0*/  ISETP.GT.AND P3, PT, R0, 0x8, P3 ;  /* 0x000000080000780c */ /* 0x000fe40001f64270 */
[----:B------:R-:W-:Y:S01]  /*3ec0*/  @P2 STG.E desc[UR36][R6.64+0x84], R43 ;  /* 0x0000842b06002986 */ /* 0x000fe2000c101924 */
[----:B------:R-:W-:-:S02]  /*3ed0*/  ISETP.GT.AND P0, PT, R22, 0x30, PT ;  /* 0x000000301600780c */ /* 0x000fc40003f04270 */
[----:B------:R-:W-:Y:S02]  /*3ee0*/  ISETP.GT.AND P1, PT, R0, 0x8, P1 ;  /* 0x000000080000780c */ /* 0x000fe40000f24270 */
[----:B------:R-:W-:Y:S01]  /*3ef0*/  ISETP.GT.AND P2, PT, R22, 0x31, PT ;  /* 0x000000311600780c */ /* 0x000fe20003f44270 */
[----:B------:R1:W-:Y:S01]  /*3f00*/  @P5 STG.E desc[UR36][R4.64+0xa0], R9 ;  /* 0x0000a00904005986 */ /* 0x0003e2000c101924 */
[----:B------:R-:W-:Y:S01]  /*3f10*/  ISETP.GT.AND P5, PT, R0, RZ, P0 ;  /* 0x000000ff0000720c */ /* 0x000fe200007a4270 */
[-C--:B0-----:R-:W-:Y:S01]  /*3f20*/  FMUL R3, R46, R56.reuse ;  /* 0x000000382e037220 */ /* 0x081fe20000400000 */
[C---:B------:R-:W-:Y:S01]  /*3f30*/  ISETP.GT.AND P0, PT, R0.reuse, 0x8, P0 ;  /* 0x000000080000780c */ /* 0x040fe20000704270 */
[----:B------:R-:W-:Y:S01]  /*3f40*/  @P4 STG.E desc[UR36][R4.64+0xa4], R45 ;  /* 0x0000a42d04004986 */ /* 0x000fe2000c101924 */
[C---:B------:R-:W-:Y:S02]  /*3f50*/  ISETP.GT.AND P4, PT, R0.reuse, RZ, P2 ;  /* 0x000000ff0000720c */ /* 0x040fe40001784270 */
[----:B------:R-:W-:Y:S01]  /*3f60*/  ISETP.GT.AND P2, PT, R0, 0x8, P2 ;  /* 0x000000080000780c */ /* 0x000fe20001744270 */
[----:B------:R0:W-:Y:S01]  /*3f70*/  @P3 STG.E desc[UR36][R6.64+0xa0], R3 ;  /* 0x0000a00306003986 */ /* 0x0001e2000c101924 */
[----:B------:R-:W-:Y:S01]  /*3f80*/  ISETP.GT.AND P3, PT, R22, 0x39, PT ;  /* 0x000000391600780c */ /* 0x000fe20003f64270 */
[----:B-1----:R-:W-:-:S02]  /*3f90*/  FMUL R9, R48, R56 ;  /* 0x0000003830097220 */ /* 0x002fc40000400000 */
[----:B------:R-:W-:Y:S01]  /*3fa0*/  @P1 STG.E desc[UR36][R6.64+0xa4], R47 ;  /* 0x0000a42f06001986 */ /* 0x000fe2000c101924 */
[----:B------:R-:W-:-:S03]  /*3fb0*/  ISETP.GT.AND P1, PT, R22, 0x38, PT ;  /* 0x000000381600780c */ /* 0x000fc60003f24270 */
[----:B------:R1:W-:Y:S01]  /*3fc0*/  @P5 STG.E desc[UR36][R4.64+0xc0], R9 ;  /* 0x0000c00904005986 */ /* 0x0003e2000c101924 */
[----:B------:R-:W-:Y:S01]  /*3fd0*/  ISETP.GT.AND P5, PT, R0, RZ, P3 ;  /* 0x000000ff0000720c */ /* 0x000fe20001fa4270 */
[-C--:B0-----:R-:W-:Y:S02]  /*3fe0*/  FMUL R3, R50, R56.reuse ;  /* 0x0000003832037220 */ /* 0x081fe40000400000 */
[----:B------:R-:W-:Y:S01]  /*3ff0*/  @P4 STG.E desc[UR36][R4.64+0xc4], R49 ;  /* 0x0000c43104004986 */ /* 0x000fe2000c101924 */
[C---:B------:R-:W-:Y:S02]  /*4000*/  ISETP.GT.AND P4, PT, R0.reuse, RZ, P1 ;  /* 0x000000ff0000720c */ /* 0x040fe40000f84270 */
[C---:B------:R-:W-:Y:S01]  /*4010*/  ISETP.GT.AND P1, PT, R0.reuse, 0x8, P1 ;  /* 0x000000080000780c */ /* 0x040fe20000f24270 */
[----:B------:R-:W-:Y:S01]  /*4020*/  @P0 STG.E desc[UR36][R6.64+0xc0], R3 ;  /* 0x0000c00306000986 */ /* 0x000fe2000c101924 */
[----:B------:R-:W-:Y:S01]  /*4030*/  ISETP.GT.AND P3, PT, R0, 0x8, P3 ;  /* 0x000000080000780c */ /* 0x000fe20001f64270 */
[----:B-1----:R-:W-:-:S02]  /*4040*/  FMUL R9, R52, R56 ;  /* 0x0000003834097220 */ /* 0x002fc40000400000 */
[----:B------:R-:W-:Y:S06]  /*4050*/  @P2 STG.E desc[UR36][R6.64+0xc4], R51 ;  /* 0x0000c43306002986 */ /* 0x000fec000c101924 */
[----:B------:R-:W-:Y:S04]  /*4060*/  @P4 STG.E desc[UR36][R4.64+0xe0], R9 ;  /* 0x0000e00904004986 */ /* 0x000fe8000c101924 */
[----:B------:R0:W-:Y:S02]  /*4070*/  @P5 STG.E desc[UR36][R4.64+0xe4], R53 ;  /* 0x0000e43504005986 */ /* 0x0001e4000c101924 */
[----:B0-----:R-:W-:-:S02]  /*4080*/  @P1 IMAD.MOV.U32 R4, RZ, RZ, R6 ;  /* 0x000000ffff041224 */ /* 0x001fc400078e0006 */
[----:B------:R-:W-:-:S05]  /*4090*/  @P1 IMAD.MOV.U32 R5, RZ, RZ, R7 ;  /* 0x000000ffff051224 */ /* 0x000fca00078e0007 */
[----:B------:R0:W-:Y:S04]  /*40a0*/  @P1 STG.E desc[UR36][R4.64+0xe0], R11 ;  /* 0x0000e00b04001986 */ /* 0x0001e8000c101924 */
[----:B------:R0:W-:Y:S02]  /*40b0*/  @P3 STG.E desc[UR36][R6.64+0xe4], R55 ;  /* 0x0000e43706003986 */ /* 0x0001e4000c101924 */
.L_x_94:
[----:B------:R-:W-:Y:S05]  /*40c0*/  BSYNC B0 ;  /* 0x0000000000007941 */ /* 0x000fea0003800000 */
.L_x_32:
[----:B0-2---:R-:W2:Y:S01]  /*40d0*/  LDL.64 R4, [R1] ;  /* 0x0000000001047983 */ /* 0x005ea20000100a00 */
[----:B------:R-:W-:Y:S01]  /*40e0*/  ULDC.64 UR4, c[0x0][0x650] ;  /* 0x0001940000047ab9 */ /* 0x000fe20000000a00 */
[----:B------:R-:W-:Y:S02]  /*40f0*/  IMAD.U32 R0, RZ, RZ, UR44 ;  /* 0x0000002cff007e24 */ /* 0x000fe4000f8e00ff */
[----:B------:R-:W-:Y:S02]  /*4100*/  IMAD.MOV.U32 R22, RZ, RZ, -0x1 ;  /* 0xffffffffff167424 */ /* 0x000fe400078e00ff */
[----:B------:R0:W-:Y:S01]  /*4110*/  SYNCS.ARRIVE.TRANS64.A1T0 RZ, [R0+UR48], RZ ;  /* 0x000000ff00ff79a7 */ /* 0x0001e20008100030 */
[----:B------:R-:W-:Y:S02]  /*4120*/  IMAD.MOV.U32 R18, RZ, RZ, -0x1 ;  /* 0xffffffffff127424 */ /* 0x000fe400078e00ff */
[----:B------:R-:W-:Y:S01]  /*4130*/  IMAD.MOV.U32 R19, RZ, RZ, -0x1 ;  /* 0xffffffffff137424 */ /* 0x000fe200078e00ff */
[----:B0-----:R-:W-:-:S02]  /*4140*/  PRMT R0, RZ, 0x7610, R0 ;  /* 0x00007610ff007816 */ /* 0x001fc40000000000 */
[----:B--2---:R-:W-:-:S05]  /*4150*/  LEA R16, P0, R4, R16, 0x1 ;  /* 0x0000001004107211 */ /* 0x004fca00078008ff */
[----:B------:R-:W-:Y:S01]  /*4160*/  IMAD.X R17, R66, 0x1, R17, P0 ;  /* 0x0000000142117824 */ /* 0x000fe200000e0611 */
[----:B------:R-:W-:-:S04]  /*4170*/  ISETP.GE.U32.AND P0, PT, R16, UR4, PT ;  /* 0x0000000410007c0c */ /* 0x000fc8000bf06070 */
[----:B------:R-:W-:-:S13]  /*4180*/  ISETP.GE.U32.AND.EX P0, PT, R17, UR5, PT, P0 ;  /* 0x0000000511007c0c */ /* 0x000fda000bf06100 */
[----:B------:R-:W-:Y:S05]  /*4190*/  @P0 BRA `(.L_x_95) ;  /* 0x00000004004c0947 */ /* 0x000fea0003800000 */
[----:B---3--:R-:W0:Y:S01]  /*41a0*/  LDC.64 R10, c[0x0][0x628] ;  /* 0x00018a00ff0a7b82 */ /* 0x008e220000000a00 */
[----:B------:R-:W2:Y:S01]  /*41b0*/  S2R R12, SR_CTAID.X ;  /* 0x00000000000c7919 */ /* 0x000ea20000002500 */
[----:B-1--4-:R-:W-:Y:S02]  /*41c0*/  IMAD.MOV.U32 R8, RZ, RZ, R16 ;  /* 0x000000ffff087224 */ /* 0x012fe400078e0010 */
[----:B------:R-:W-:Y:S01]  /*41d0*/  IMAD.MOV.U32 R9, RZ, RZ, R17 ;  /* 0x000000ffff097224 */ /* 0x000fe200078e0011 */
[----:B------:R-:W1:Y:S03]  /*41e0*/  S2R R18, SR_CTAID.Y ;  /* 0x0000000000127919 */ /* 0x000e660000002600 */
[----:B------:R-:W3:Y:S08]  /*41f0*/  LDC R0, c[0x0][0x630] ;  /* 0x00018c00ff007b82 */ /* 0x000ef00000000800 */
[----:B------:R-:W4:Y:S01]  /*4200*/  LDC.64 R14, c[0x0][0x620] ;  /* 0x00018800ff0e7b82 */ /* 0x000f220000000a00 */
[----:B0-----:R-:W-:-:S04]  /*4210*/  ISETP.NE.U32.AND P0, PT, R10, RZ, PT ;  /* 0x000000ff0a00720c */ /* 0x001fc80003f05070 */
[----:B------:R-:W-:-:S13]  /*4220*/  ISETP.NE.AND.EX P0, PT, R11, RZ, PT, P0 ;  /* 0x000000ff0b00720c */ /* 0x000fda0003f05300 */
[----:B-1234-:R-:W-:Y:S05]  /*4230*/  @!P0 BRA `(.L_x_96) ;  /* 0x0000000000288947 */ /* 0x01efea0003800000 */
[----:B------:R-:W0:Y:S02]  /*4240*/  LDC R3, c[0x0][0x634] ;  /* 0x00018d00ff037b82 */ /* 0x000e240000000800 */
[----:B0-----:R-:W-:-:S05]  /*4250*/  IADD3 R3, P0, R16, R3, RZ ;  /* 0x0000000310037210 */ /* 0x001fca0007f1e0ff */
        /* <DEDUP_REMOVED lines=8> */
.L_x_96:
[-CC-:B------:R-:W-:Y:S01]  /*42e0*/  SHF.R.U64 R19, R8, R0.reuse, R9.reuse ;  /* 0x0000000008137219 */ /* 0x180fe20000001209 */
[----:B------:R-:W0:Y:S01]  /*42f0*/  LDC.64 R24, c[0x0][0x640] ;  /* 0x00019000ff187b82 */ /* 0x000e220000000a00 */
[----:B------:R-:W-:Y:S01]  /*4300*/  SHF.R.U32.HI R0, RZ, R0, R9 ;  /* 0x00000000ff007219 */ /* 0x000fe20000011609 */
[----:B------:R-:W-:Y:S01]  /*4310*/  ULDC UR4, c[0x0][0x150] ;  /* 0x0000540000047ab9 */ /* 0x000fe20000000800 */
[----:B------:R-:W-:Y:S02]  /*4320*/  IADD3 R3, P0, RZ, -R19, RZ ;  /* 0x80000013ff037210 */ /* 0x000fe40007f1e0ff */
[----:B------:R-:W-:-:S03]  /*4330*/  I2FP.F32.U32 R7, R12 ;  /* 0x0000000c00077245 */ /* 0x000fc60000201000 */
[----:B------:R-:W1:Y:S01]  /*4340*/  LDC R6, c[0x0][0x618] ;  /* 0x00018600ff067b82 */ /* 0x000e620000000800 */
[----:B------:R-:W-:Y:S02]  /*4350*/  IMAD.X R5, RZ, RZ, ~R0, P0 ;  /* 0x000000ffff057224 */ /* 0x000fe400000e0e00 */
[----:B------:R-:W-:Y:S01]  /*4360*/  FMUL R7, R7, UR4 ;  /* 0x0000000407077c20 */ /* 0x000fe20008400000 */
[----:B------:R-:W-:Y:S01]  /*4370*/  ULDC UR4, c[0x0][0x154] ;  /* 0x0000550000047ab9 */ /* 0x000fe20000000800 */
[-C--:B------:R-:W-:Y:S02]  /*4380*/  IMAD R0, R5, R14.reuse, RZ ;  /* 0x0000000e05007224 */ /* 0x080fe400078e02ff */
[C---:B------:R-:W-:Y:S01]  /*4390*/  IMAD.WIDE.U32 R4, R3.reuse, R14, R16 ;  /* 0x0000000e03047225 */ /* 0x040fe200078e0010 */
[----:B------:R-:W2:Y:S01]  /*43a0*/  LDC R8, c[0x0][0x608] ;  /* 0x00018200ff087b82 */ /* 0x000ea20000000800 */
[----:B------:R-:W3:Y:S02]  /*43b0*/  F2I.U32.TRUNC.NTZ R7, R7 ;  /* 0x0000000700077305 */ /* 0x000ee4000020f000 */
[----:B------:R-:W-:Y:S01]  /*43c0*/  IMAD R3, R3, R15, R0 ;  /* 0x0000000f03037224 */ /* 0x000fe200078e0200 */
[----:B------:R-:W-:-:S03]  /*43d0*/  I2FP.F32.U32 R0, R18 ;  /* 0x0000001200007245 */ /* 0x000fc60000201000 */
[----:B------:R-:W-:Y:S01]  /*43e0*/  IMAD.IADD R3, R5, 0x1, R3 ;  /* 0x0000000105037824 */ /* 0x000fe200078e0203 */
[----:B------:R-:W4:Y:S01]  /*43f0*/  LDC R11, c[0x0][0x658] ;  /* 0x00019600ff0b7b82 */ /* 0x000f220000000800 */
[----:B0-----:R-:W-:-:S04]  /*4400*/  ISETP.NE.U32.AND P0, PT, R24, RZ, PT ;  /* 0x000000ff1800720c */ /* 0x001fc80003f05070 */
[----:B------:R-:W-:-:S03]  /*4410*/  ISETP.NE.AND.EX P0, PT, R25, RZ, PT, P0 ;  /* 0x000000ff1900720c */ /* 0x000fc60003f05300 */
[----:B------:R-:W0:Y:S01]  /*4420*/  LDC R9, c[0x0][0x144] ;  /* 0x00005100ff097b82 */ /* 0x000e220000000800 */
[-C--:B-1----:R-:W-:Y:S01]  /*4430*/  SHF.R.U64 R10, R4, R6.reuse, R3 ;  /* 0x00000006040a7219 */ /* 0x082fe20000001203 */
[----:B---3--:R-:W-:Y:S01]  /*4440*/  IMAD.MOV R7, RZ, RZ, -R7 ;  /* 0x000000ffff077224 */ /* 0x008fe200078e0a07 */
[----:B------:R-:W-:Y:S01]  /*4450*/  SHF.R.U32.HI R3, RZ, R6, R3 ;  /* 0x00000006ff037219 */ /* 0x000fe20000011603 */
[----:B------:R-:W-:-:S04]  /*4460*/  FMUL R6, R0, UR4 ;  /* 0x0000000400067c20 */ /* 0x000fc80008400000 */
[----:B------:R-:W1:Y:S01]  /*4470*/  LDC R21, c[0x0][0x148] ;  /* 0x00005200ff157b82 */ /* 0x000e620000000800 */
[----:B------:R3:W0:Y:S01]  /*4480*/  F2I.U32.TRUNC.NTZ R14, R6 ;  /* 0x00000006000e7305 */ /* 0x000622000020f000 */
[-CC-:B--2---:R-:W-:Y:S02]  /*4490*/  SHF.R.U64 R13, R10, R8.reuse, R3.reuse ;  /* 0x000000080a0d7219 */ /* 0x184fe40000001203 */
[----:B------:R-:W-:-:S04]  /*44a0*/  SHF.R.U32.HI R0, RZ, R8, R3 ;  /* 0x00000008ff007219 */ /* 0x000fc80000011603 */
[----:B------:R-:W2:Y:S01]  /*44b0*/  LDC R20, c[0x0][0x648] ;  /* 0x00019200ff147b82 */ /* 0x000ea20000000800 */
[-CC-:B----4-:R-:W-:Y:S02]  /*44c0*/  SHF.R.U64 R15, R13, R11.reuse, R0.reuse ;  /* 0x0000000b0d0f7219 */ /* 0x190fe40000001200 */
[----:B------:R-:W-:-:S03]  /*44d0*/  SHF.R.U32.HI R5, RZ, R11, R0 ;  /* 0x0000000bff057219 */ /* 0x000fc60000011600 */
[----:B------:R-:W-:Y:S02]  /*44e0*/  IMAD.MOV.U32 R4, RZ, RZ, R15 ;  /* 0x000000ffff047224 */ /* 0x000fe400078e000f */
[----:B------:R-:W4:Y:S01]  /*44f0*/  LDC R26, c[0x0][0x638] ;  /* 0x00018e00ff1a7b82 */ /* 0x000f220000000800 */
[----:B0-----:R-:W-:-:S07]  /*4500*/  IMAD R22, R9, R7, R12 ;  /* 0x0000000709167224 */ /* 0x001fce00078e020c */
[----:B------:R-:W0:Y:S08]  /*4510*/  LDC R27, c[0x0][0x610] ;  /* 0x00018400ff1b7b82 */ /* 0x000e300000000800 */
[----:B------:R-:W0:Y:S01]  /*4520*/  LDC R28, c[0x0][0x600] ;  /* 0x00018000ff1c7b82 */ /* 0x000e220000000800 */
[----:B-123--:R-:W-:Y:S05]  /*4530*/  @!P0 BRA `(.L_x_97) ;  /* 0x0000000000288947 */ /* 0x00efea0003800000 */
[----:B------:R-:W1:Y:S02]  /*4540*/  LDC R0, c[0x0][0x64c] ;  /* 0x00019300ff007b82 */ /* 0x000e640000000800 */
[----:B-1----:R-:W-:-:S05]  /*4550*/  IADD3 R3, P0, R15, R0, RZ ;  /* 0x000000000f037210 */ /* 0x002fca0007f1e0ff */
        /* <DEDUP_REMOVED lines=8> */
.L_x_97:
[----:B------:R-:W-:Y:S01]  /*45e0*/  ISETP.NE.AND P0, PT, R2, 0x1, PT ;  /* 0x000000010200780c */ /* 0x000fe20003f05270 */
[----:B------:R-:W-:Y:S01]  /*45f0*/  IMAD.MOV R14, RZ, RZ, -R14 ;  /* 0x000000ffff0e7224 */ /* 0x000fe200078e0a0e */
[----:B------:R-:W-:Y:S02]  /*4600*/  SHF.R.U64 R0, R4, R20, R5 ;  /* 0x0000001404007219 */ /* 0x000fe40000001205 */
[----:B------:R-:W-:Y:S02]  /*4610*/  LOP3.LUT R3, R13, R68, RZ, 0xc0, !PT ;  /* 0x000000440d037212 */ /* 0x000fe400078ec0ff */
[----:B------:R-:W-:Y:S01]  /*4620*/  LOP3.LUT R5, R10, R67, RZ, 0xc0, !PT ;  /* 0x000000430a057212 */ /* 0x000fe200078ec0ff */
[----:B------:R-:W-:Y:S02]  /*4630*/  IMAD.MOV R4, RZ, RZ, -R0 ;  /* 0x000000ffff047224 */ /* 0x000fe400078e0a00 */
[----:B------:R-:W-:Y:S02]  /*4640*/  IMAD R3, R64, R0, R3 ;  /* 0x0000000040037224 */ /* 0x000fe400078e0203 */
[----:B----4-:R-:W-:-:S02]  /*4650*/  IMAD R0, R4, R26, R15 ;  /* 0x0000001a04007224 */ /* 0x010fc400078e020f */
[----:B------:R-:W-:Y:S02]  /*4660*/  @P0 IMAD R22, R21, R14, R18 ;  /* 0x0000000e15160224 */ /* 0x000fe400078e0212 */
[----:B------:R-:W-:Y:S02]  /*4670*/  IMAD.MOV.U32 R4, RZ, RZ, 0x1 ;  /* 0x00000001ff047424 */ /* 0x000fe400078e00ff */
[----:B0-----:R-:W-:Y:S02]  /*4680*/  IMAD R22, R3, R27, R22 ;  /* 0x0000001b03167224 */ /* 0x001fe400078e0216 */
[----:B------:R-:W-:Y:S01]  /*4690*/  IMAD R3, R0, R28, R5 ;  /* 0x0000001c00037224 */ /* 0x000fe200078e0205 */
[----:B------:R-:W-:-:S04]  /*46a0*/  PRMT R0, R4, 0x7610, R0 ;  /* 0x0000761004007816 */ /* 0x000fc80000000000 */
[----:B------:R-:W-:Y:S02]  /*46b0*/  SEL R18, R3, R22, !P0 ;  /* 0x0000001603127207 */ /* 0x000fe40004000000 */
[----:B------:R-:W-:-:S07]  /*46c0*/  SEL R22, R22, R3, !P0 ;  /* 0x0000000316167207 */ /* 0x000fce0004000000 */
.L_x_95:
[----:B------:R-:W-:Y:S01]  /*46d0*/  UIMAD.WIDE.U32 UR4, UR38, 0x24924925, URZ ;  /* 0x24924925260478a5 */ /* 0x000fe2000f8e003f */
[----:B------:R-:W-:Y:S02]  /*46e0*/  LOP3.LUT P0, RZ, R0, 0xff, RZ, 0xc0, !PT ;  /* 0x000000ff00ff7812 */ /* 0x000fe4000780c0ff */
[----:B------:R-:W-:Y:S01]  /*46f0*/  LOP3.LUT R75, R75, 0x1, RZ, 0x3c, !PT ;  /* 0x000000014b4b7812 */ /* 0x000fe200078e3cff */
[----:B------:R-:W-:-:S04]  /*4700*/  UIADD3 UR4, UR38, -UR5, URZ ;  /* 0x8000000526047290 */ /* 0x000fc8000fffe03f */
[----:B------:R-:W-:-:S04]  /*4710*/  ULEA.HI UR4, UR4, UR5, URZ, 0x1f ;  /* 0x0000000504047291 */ /* 0x000fc8000f8ff83f */
[----:B------:R-:W-:-:S04]  /*4720*/  USHF.R.U32.HI UR4, URZ, 0x2, UR4 ;  /* 0x000000023f047899 */ /* 0x000fc80008011604 */
[----:B------:R-:W-:Y:S01]  /*4730*/  UIMAD UR38, UR4, -0x7, UR38 ;  /* 0xfffffff9042678a4 */ /* 0x000fe2000f8e0226 */
[----:B------:R-:W-:Y:S11]  /*4740*/  @P0 BRA `(.L_x_98) ;  /* 0xffffffcc00b40947 */ /* 0x000ff6000383ffff */
[----:B------:R-:W-:Y:S05]  /*4750*/  EXIT ;  /* 0x000000000000794d */ /* 0x000fea0003800000 */
.L_x_13:
[----:B------:R-:W-:-:S08]  /*4760*/  ISETP.NE.AND P0, PT, R14, RZ, PT ;  /* 0x000000ff0e00720c */ /* 0x000fd00003f05270 */
[----:B0-----:R-:W0:-:S00]  /*4770*/  USETMAXREG.DEALLOC.CTAPOOL 0x28 ;  /* 0x00000028000079c8 */ /* 0x001e0000080e0500 */
[----:B------:R-:W-:Y:S05]  /*4780*/  @P0 EXIT ;  /* 0x000000000000094d */ /* 0x000fea0003800000 */
[----:B0-----:R-:W-:Y:S01]  /*4790*/  LOP3.LUT P0, RZ, R3, 0xff, RZ, 0xc0, !PT ;  /* 0x000000ff03ff7812 */ /* 0x001fe2000780c0ff */
[----:B------:R-:W-:Y:S02]  /*47a0*/  IMAD.MOV.U32 R3, RZ, RZ, 0x1 ;  /* 0x00000001ff037424 */ /* 0x000fe400078e00ff */
[----:B------:R-:W-:-:S10]  /*47b0*/  IMAD.MOV.U32 R8, RZ, RZ, RZ ;  /* 0x000000ffff087224 */ /* 0x000fd400078e00ff */
[----:B------:R-:W-:Y:S05]  /*47c0*/  @!P0 BRA `(.L_x_99) ;  /* 0x0000000c003c8947 */ /* 0x000fea0003800000 */
[----:B------:R-:W-:Y:S01]  /*47d0*/  LOP3.LUT P0, RZ, R4, 0x1f, RZ, 0xc0, !PT ;  /* 0x0000001f04ff7812 */ /* 0x000fe2000780c0ff */
[----:B------:R-:W-:Y:S01]  /*47e0*/  ULDC UR5, c[0x0][0x658] ;  /* 0x0001960000057ab9 */ /* 0x000fe20000000800 */
[----:B------:R-:W-:Y:S01]  /*47f0*/  UMOV UR6, 0xffffffff ;  /* 0xffffffff00067882 */ /* 0x000fe20000000000 */
[----:B------:R-:W-:Y:S01]  /*4800*/  BSSY B0, `(.L_x_99) ;  /* 0x00000cb000007945 */ /* 0x000fe20003800000 */
[----:B------:R-:W-:Y:S01]  /*4810*/  USHF.L.U32 UR6, UR6, UR5, URZ ;  /* 0x0000000506067299 */ /* 0x000fe2000800063f */
[C---:B------:R-:W-:Y:S01]  /*4820*/  ISETP.NE.AND P2, PT, R5.reuse, RZ, PT ;  /* 0x000000ff0500720c */ /* 0x040fe20003f45270 */
[----:B------:R-:W-:Y:S01]  /*4830*/  UMOV UR7, 0x1 ;  /* 0x0000000100077882 */ /* 0x000fe20000000000 */
[----:B------:R-:W-:Y:S01]  /*4840*/  ISETP.NE.OR P0, PT, R5, RZ, !P0 ;  /* 0x000000ff0500720c */ /* 0x000fe20004705670 */
[----:B------:R-:W-:Y:S01]  /*4850*/  IMAD.MOV.U32 R10, RZ, RZ, 0x1 ;  /* 0x00000001ff0a7424 */ /* 0x000fe200078e00ff */
[----:B------:R-:W-:Y:S01]  /*4860*/  LOP3.LUT R9, R23, 0x2, RZ, 0xfc, !PT ;  /* 0x0000000217097812 */ /* 0x000fe200078efcff */
[----:B------:R-:W-:Y:S01]  /*4870*/  IMAD.MOV.U32 R3, RZ, RZ, 0x1 ;  /* 0x00000001ff037424 */ /* 0x000fe200078e00ff */
[----:B------:R-:W-:Y:S01]  /*4880*/  ULDC UR4, c[0x0][0x600] ;  /* 0x0001800000047ab9 */ /* 0x000fe20000000800 */
[----:B------:R-:W-:Y:S01]  /*4890*/  IMAD.MOV.U32 R8, RZ, RZ, RZ ;  /* 0x000000ffff087224 */ /* 0x000fe200078e00ff */
[----:B------:R-:W-:-:S02]  /*48a0*/  USHF.L.U32 UR13, UR7, UR5, URZ ;  /* 0x00000005070d7299 */ /* 0x000fc4000800063f */
[----:B------:R-:W-:Y:S02]  /*48b0*/  UIADD3 UR21, UR40, 0x1, URZ ;  /* 0x0000000128157890 */ /* 0x000fe4000fffe03f */
[----:B------:R-:W-:Y:S02]  /*48c0*/  UIADD3 UR4, UR4, -0x1, URZ ;  /* 0xffffffff04047890 */ /* 0x000fe4000fffe03f */
[----:B------:R-:W-:Y:S01]  /*48d0*/  ULOP3.LUT UR5, URZ, UR6, URZ, 0x33, !UPT ;  /* 0x000000063f057292 */ /* 0x000fe2000f8e333f */
[----:B------:R-:W-:-:S11]  /*48e0*/  ULDC.64 UR22, c[0x0][0x198] ;  /* 0x0000660000167ab9 */ /* 0x000fd60000000a00 */
.L_x_111:
[----:B------:R-:W-:-:S03]  /*48f0*/  UMOV UR6, 0xffffffff ;  /* 0xffffffff00067882 */ /* 0x000fc60000000000 */
[----:B------:R-:W-:Y:S05]  /*4900*/  BRA.DIV UR6, `(.L_x_100) ;  /* 0x0000001206747947 */ /* 0x000fea000b800000 */
[----:B------:R-:W-:-:S13]  /*4910*/  ELECT P6, URZ, PT ;  /* 0x00000000003f782f */ /* 0x000fda00038c0000 */
.L_x_127:
[----:B------:R-:W0:Y:S01]  /*4920*/  LDC R4, c[0x0][0x28c] ;  /* 0x0000a300ff047b82 */ /* 0x000e220000000800 */
[----:B------:R-:W-:Y:S01]  /*4930*/  BSSY B1, `(.L_x_101) ;  /* 0x0000041000017945 */ /* 0x000fe20003800000 */
[----:B0-----:R-:W-:-:S13]  /*4940*/  ISETP.LT.OR P6, PT, R4, 0x1, !P6 ;  /* 0x000000010400780c */ /* 0x001fda00077c1670 */
[----:B------:R-:W-:Y:S05]  /*4950*/  @P6 BRA `(.L_x_102) ;  /* 0x0000000000f86947 */ /* 0x000fea0003800000 */
[----:B------:R-:W-:Y:S02]  /*4960*/  IMAD.SHL.U32 R22, R22, 0x40, RZ ;  /* 0x0000004016167824 */ /* 0x000fe400078e00ff */
[----:B------:R-:W-:Y:S02]  /*4970*/  IMAD.SHL.U32 R18, R18, 0x40, RZ ;  /* 0x0000004012127824 */ /* 0x000fe400078e00ff */
[----:B------:R-:W-:Y:S02]  /*4980*/  IMAD.MOV.U32 R13, RZ, RZ, RZ ;  /* 0x000000ffff0d7224 */ /* 0x000fe400078e00ff */
[----:B------:R-:W-:Y:S02]  /*4990*/  IMAD.U32 R14, RZ, RZ, UR21 ;  /* 0x00000015ff0e7e24 */ /* 0x000fe4000f8e00ff */
[----:B------:R-:W-:Y:S02]  /*49a0*/  IMAD.MOV.U32 R4, RZ, RZ, R3 ;  /* 0x000000ffff047224 */ /* 0x000fe400078e0003 */
[----:B------:R-:W-:-:S07]  /*49b0*/  IMAD.MOV.U32 R5, RZ, RZ, R8 ;  /* 0x000000ffff057224 */ /* 0x000fce00078e0008 */
.L_x_106:
[----:B------:R-:W0:Y:S01]  /*49c0*/  S2R R7, SR_CgaCtaId ;  /* 0x0000000000077919 */ /* 0x000e220000008800 */
[----:B------:R-:W-:-:S04]  /*49d0*/  MOV R6, 0x400 ;  /* 0x0000040000067802 */ /* 0x000fc80000000f00 */
[----:B0-----:R-:W-:Y:S02]  /*49e0*/  LEA R12, R7, R6, 0x18 ;  /* 0x00000006070c7211 */ /* 0x001fe400078ec0ff */
[----:B------:R-:W-:Y:S01]  /*49f0*/  SHF.L.U32 R6, R4, 0x1f, RZ ;  /* 0x0000001f04067819 */ /* 0x000fe200000006ff */
[----:B------:R-:W0:Y:S02]  /*4a00*/  @!P2 LDC R7, c[0x0][0x500] ;  /* 0x00014000ff07ab82 */ /* 0x000e240000000800 */
[----:B------:R-:W-:-:S04]  /*4a10*/  IMAD R11, R5, 0x8, R12 ;  /* 0x00000008050b7824 */ /* 0x000fc800078e020c */
[----:B------:R-:W1:Y:S02]  /*4a20*/  SYNCS.PHASECHK.TRANS64.TRYWAIT P1, [R11+URZ+0x38], R6 ;  /* 0x000038060b0075a7 */ /* 0x000e64000802017f */
[----:B-1----:R-:W-:Y:S05]  /*4a30*/  @!P1 BRA `(.L_x_103) ;  /* 0x0000001000489947 */ /* 0x002fea0003800000 */
.L_x_128:
[----:B-1----:R-:W-:Y:S01]  /*4a40*/  PRMT R6, R9, 0x9910, RZ ;  /* 0x0000991009067816 */ /* 0x002fe200000000ff */
[----:B0-----:R0:W-:Y:S03]  /*4a50*/  @!P2 SYNCS.ARRIVE.TRANS64 RZ, [R11+URZ], R7 ;  /* 0x000000070bffa9a7 */ /* 0x0011e6000800003f */
[----:B------:R-:W-:-:S13]  /*4a60*/  ISETP.NE.AND P1, PT, R6, 0x2, PT ;  /* 0x000000020600780c */ /* 0x000fda0003f25270 */
[----:B0-----:R-:W-:Y:S05]  /*4a70*/  @P1 BRA `(.L_x_104) ;  /* 0x0000000000041947 */ /* 0x001fea0003800000 */
[----:B------:R-:W-:Y:S01]  /*4a80*/  BPT.TRAP 0x1 ;  /* 0x000000040000795c */ /* 0x000fe20000300000 */
.L_x_104:
[----:B------:R-:W-:Y:S05]  /*4a90*/  @P0 BRA `(.L_x_105) ;  /* 0x0000000000040947 */ /* 0x000fea0003800000 */
[----:B------:R-:W-:Y:S01]  /*4aa0*/  BPT.TRAP 0x1 ;  /* 0x000000040000795c */ /* 0x000fe20000300000 */
.L_x_105:
[----:B------:R-:W-:Y:S01]  /*4ab0*/  IMAD R12, R5, 0x4000, R12 ;  /* 0x00004000050c7824 */ /* 0x000fe200078e020c */
[----:B------:R-:W-:Y:S01]  /*4ac0*/  R2UR UR34, R13 ;  /* 0x000000000d2272ca */ /* 0x000fe200000e0000 */
[----:B------:R-:W-:Y:S01]  /*4ad0*/  VIADD R14, R14, 0xffffffff ;  /* 0xffffffff0e0e7836 */ /* 0x000fe20000000000 */
[----:B------:R-:W-:Y:S01]  /*4ae0*/  R2UR UR33, R11 ;  /* 0x000000000b2172ca */ /* 0x000fe200000e0000 */
[----:B------:R-:W-:Y:S01]  /*4af0*/  UIADD3 UR6, UP0, UR22, 0xf0, URZ ;  /* 0x000000f016067890 */ /* 0x000fe2000ff1e03f */
[----:B------:R-:W-:Y:S01]  /*4b00*/  R2UR UR8, R12 ;  /* 0x000000000c0872ca */ /* 0x000fe200000e0000 */
[----:B------:R-:W-:Y:S01]  /*4b10*/  UIADD3 UR30, UP1, UR22, 0x1f0, URZ ;  /* 0x000001f0161e7890 */ /* 0x000fe2000ff3e03f */
[----:B------:R-:W-:Y:S01]  /*4b20*/  R2UR UR35, R22 ;  /* 0x00000000162372ca */ /* 0x000fe200000e0000 */
[----:B------:R-:W-:Y:S01]  /*4b30*/  UIADD3.X UR7, URZ, UR23, URZ, UP0, !UPT ;  /* 0x000000173f077290 */ /* 0x000fe200087fe43f */
[----:B------:R-:W-:Y:S01]  /*4b40*/  R2UR UR36, R19 ;  /* 0x00000000132472ca */ /* 0x000fe200000e0000 */
[----:B------:R-:W-:Y:S01]  /*4b50*/  UIADD3.X UR31, URZ, UR23, URZ, UP1, !UPT ;  /* 0x000000173f1f7290 */ /* 0x000fe20008ffe43f */
[----:B------:R-:W-:Y:S01]  /*4b60*/  R2UR UR19, R18 ;  /* 0x00000000121372ca */ /* 0x000fe200000e0000 */
[----:B------:R-:W-:Y:S01]  /*4b70*/  VIADD R5, R5, 0x1 ;  /* 0x0000000105057836 */ /* 0x000fe20000000000 */
[----:B------:R-:W-:Y:S01]  /*4b80*/  ISETP.GT.AND P3, PT, R14, 0x1, PT ;  /* 0x000000010e00780c */ /* 0x000fe20003f64270 */
[----:B------:R-:W-:Y:S01]  /*4b90*/  UIADD3 UR26, UR34, 0x20, URZ ;  /* 0x00000020221a7890 */ /* 0x000fe2000fffe03f */
[----:B------:R-:W-:Y:S01]  /*4ba0*/  VIADD R13, R13, 0x40 ;  /* 0x000000400d0d7836 */ /* 0x000fe20000000000 */
[----:B------:R-:W-:Y:S01]  /*4bb0*/  UMOV UR14, 0x0 ;  /* 0x00000000000e7882 */ /* 0x000fe20000000000 */
[----:B------:R-:W-:Y:S01]  /*4bc0*/  UMOV UR15, 0x10000000 ;  /* 0x10000000000f7882 */ /* 0x000fe20000000000 */
[----:B------:R-:W-:Y:S01]  /*4bd0*/  UIADD3 UR32, UR8, 0x180, URZ ;  /* 0x0000018008207890 */ /* 0x000fe2000fffe03f */
[----:B------:R-:W-:Y:S01]  /*4be0*/  ISETP.NE.AND P1, PT, R5, 0x7, PT ;  /* 0x000000070500780c */ /* 0x000fe20003f25270 */
[----:B------:R-:W-:-:S02]  /*4bf0*/  UIADD3 UR24, UR8, 0x2180, URZ ;  /* 0x0000218008187890 */ /* 0x000fc4000fffe03f */
[----:B------:R-:W-:Y:S01]  /*4c00*/  UIADD3 UR16, UR8, 0x1c180, URZ ;  /* 0x0001c18008107890 */ /* 0x000fe2000fffe03f */
[----:B------:R-:W-:Y:S01]  /*4c10*/  SEL R7, RZ, 0x1, P1 ;  /* 0x00000001ff077807 */ /* 0x000fe20000800000 */
[----:B------:R-:W-:Y:S01]  /*4c20*/  UIADD3 UR8, UR8, 0x1e180, URZ ;  /* 0x0001e18008087890 */ /* 0x000fe2000fffe03f */
[----:B------:R-:W-:Y:S01]  /*4c30*/  SEL R5, R5, RZ, P1 ;  /* 0x000000ff05057207 */ /* 0x000fe20000800000 */
[----:B------:R-:W-:Y:S01]  /*4c40*/  UMOV UR25, UR33 ;  /* 0x0000002100197c82 */ /* 0x000fe20008000000 */
[----:B------:R-:W-:Y:S01]  /*4c50*/  UMOV UR27, UR35 ;  /* 0x00000023001b7c82 */ /* 0x000fe20008000000 */
[----:B------:R-:W-:Y:S01]  /*4c60*/  UMOV UR28, UR36 ;  /* 0x00000024001c7c82 */ /* 0x000fe20008000000 */
[----:B------:R-:W-:Y:S01]  /*4c70*/  UMOV UR17, UR33 ;  /* 0x0000002100117c82 */ /* 0x000fe20008000000 */
[----:B------:R-:W-:Y:S01]  /*4c80*/  UMOV UR18, UR34 ;  /* 0x0000002200127c82 */ /* 0x000fe20008000000 */
[----:B------:R-:W-:Y:S01]  /*4c90*/  UMOV UR20, UR36 ;  /* 0x0000002400147c82 */ /* 0x000fe20008000000 */
[----:B------:R0:W-:Y:S01]  /*4ca0*/  UTMALDG.3D [UR32], [UR6], desc[UR14] ;  /* 0x00000e20060075b4 */ /* 0x0001e20008011000 */
[----:B------:R-:W-:Y:S01]  /*4cb0*/  UMOV UR9, UR33 ;  /* 0x0000002100097c82 */ /* 0x000fe20008000000 */
[----:B------:R-:W-:Y:S01]  /*4cc0*/  UMOV UR11, UR19 ;  /* 0x00000013000b7c82 */ /* 0x000fe20008000000 */
[----:B------:R-:W-:Y:S01]  /*4cd0*/  UMOV UR12, UR36 ;  /* 0x00000024000c7c82 */ /* 0x000fe20008000000 */
[----:B------:R-:W-:Y:S01]  /*4ce0*/  UMOV UR10, UR26 ;  /* 0x0000001a000a7c82 */ /* 0x000fe20008000000 */
[----:B------:R-:W-:Y:S01]  /*4cf0*/  LOP3.LUT R4, R4, R7, RZ, 0x3c, !PT ;  /* 0x0000000704047212 */ /* 0x000fe200078e3cff */
[----:B------:R0:W-:Y:S01]  /*4d00*/  UTMALDG.3D [UR24], [UR6], desc[UR14] ;  /* 0x00000e18060075b4 */ /* 0x0001e20008011000 */
[----:B------:R0:W-:Y:S01]  /*4d10*/  UTMALDG.3D [UR16], [UR30], desc[UR14] ;  /* 0x00000e101e0075b4 */ /* 0x0001e20008011000 */
[----:B------:R0:W-:Y:S02]  /*4d20*/  UTMALDG.3D [UR8], [UR30], desc[UR14] ;  /* 0x00000e081e0075b4 */ /* 0x0001e40008011000 */
[----:B0-----:R-:W-:Y:S05]  /*4d30*/  @P3 BRA `(.L_x_106) ;  /* 0xfffffffc00203947 */ /* 0x001fea000383ffff */
.L_x_102:
[----:B------:R-:W-:Y:S05]  /*4d40*/  BSYNC B1 ;  /* 0x0000000000017941 */ /* 0x000fea0003800000 */
.L_x_101:
[----:B------:R-:W2:Y:S01]  /*4d50*/  LDL.64 R20, [R1] ;  /* 0x0000000001147983 */ /* 0x000ea20000100a00 */
[----:B------:R-:W-:Y:S01]  /*4d60*/  LOP3.LUT P4, RZ, R10, 0xff, RZ, 0xc0, !PT ;  /* 0x000000ff0aff7812 */ /* 0x000fe2000788c0ff */
[----:B------:R-:W-:Y:S01]  /*4d70*/  VIADD R11, R8, UR40 ;  /* 0x00000028080b7c36 */ /* 0x000fe20008000000 */
[----:B------:R-:W-:Y:S01]  /*4d80*/  ULDC.64 UR6, c[0x0][0x650] ;  /* 0x0001940000067ab9 */ /* 0x000fe20000000a00 */
[----:B------:R-:W-:Y:S01]  /*4d90*/  IMAD.U32 R8, RZ, RZ, UR40 ;  /* 0x00000028ff087e24 */ /* 0x000fe2000f8e00ff */
[----:B------:R-:W-:Y:S01]  /*4da0*/  UISETP.GE.U32.AND UP0, UPT, UR40, 0x7, UPT ;  /* 0x000000072800788c */ /* 0x000fe2000bf06070 */
[C---:B------:R-:W-:Y:S01]  /*4db0*/  IMAD.WIDE.U32 R4, R11.reuse, 0x24924925, RZ ;  /* 0x249249250b047825 */ /* 0x040fe200078e00ff */
[----:B------:R-:W-:Y:S01]  /*4dc0*/  ISETP.GT.U32.AND P1, PT, R11, 0x6, PT ;  /* 0x000000060b00780c */ /* 0x000fe20003f24070 */
[----:B------:R-:W-:Y:S01]  /*4dd0*/  BSSY B1, `(.L_x_107) ;  /* 0x000006b000017945 */ /* 0x000fe20003800000 */
[----:B------:R-:W-:Y:S01]  /*4de0*/  PRMT R10, RZ, 0x7610, R10 ;  /* 0x00007610ff0a7816 */ /* 0x000fe2000000000a */
[----:B------:R-:W-:Y:S01]  /*4df0*/  IMAD.MOV.U32 R22, RZ, RZ, -0x1 ;  /* 0xffffffffff167424 */ /* 0x000fe200078e00ff */
[----:B------:R-:W-:Y:S01]  /*4e00*/  ISETP.LT.U32.AND P1, PT, R8, 0x7, P1 ;  /* 0x000000070800780c */ /* 0x000fe20000f21070 */
[----:B------:R-:W-:Y:S01]  /*4e10*/  IMAD.MOV.U32 R18, RZ, RZ, -0x1 ;  /* 0xffffffffff127424 */ /* 0x000fe200078e00ff */
[----:B------:R-:W-:Y:S01]  /*4e20*/  PLOP3.LUT P3, PT, PT, PT, UP0, 0x80, 0x0 ;  /* 0x000000000000781c */ /* 0x000fe20003f6f008 */
[----:B------:R-:W0:Y:S01]  /*4e30*/  @P4 S2R R7, SR_CgaCtaId ;  /* 0x0000000000074919 */ /* 0x000e220000008800 */
[----:B------:R-:W-:Y:S01]  /*4e40*/  SEL R4, RZ, 0x1, !P1 ;  /* 0x00000001ff047807 */ /* 0x000fe20004800000 */
[----:B------:R-:W-:Y:S01]  /*4e50*/  IMAD.MOV.U32 R19, RZ, RZ, -0x1 ;  /* 0xffffffffff137424 */ /* 0x000fe200078e00ff */
[----:B------:R-:W-:-:S02]  /*4e60*/  @P4 MOV R6, 0x400 ;  /* 0x0000040000064802 */ /* 0x000fc40000000f00 */
[----:B------:R-:W-:Y:S02]  /*4e70*/  LOP3.LUT R3, R3, R4, RZ, 0x3c, !PT ;  /* 0x0000000403037212 */ /* 0x000fe400078e3cff */
[----:B------:R-:W-:Y:S02]  /*4e80*/  PRMT R4, RZ, 0x7610, R4 ;  /* 0x00007610ff047816 */ /* 0x000fe40000000004 */
[----:B0-----:R-:W-:Y:S01]  /*4e90*/  @P4 LEA R6, R7, R6, 0x18 ;  /* 0x0000000607064211 */ /* 0x001fe200078ec0ff */
[----:B------:R-:W-:-:S03]  /*4ea0*/  IMAD.IADD R7, R11, 0x1, -R5 ;  /* 0x000000010b077824 */ /* 0x000fc600078e0a05 */
[----:B------:R0:W-:Y:S02]  /*4eb0*/  @P4 SYNCS.ARRIVE.TRANS64.A1T0 RZ, [R6+URZ+0xa8], RZ ;  /* 0x0000a8ff06ff49a7 */ /* 0x0001e4000810003f */
[----:B------:R-:W-:-:S04]  /*4ec0*/  LEA.HI R7, R7, R5, RZ, 0x1f ;  /* 0x0000000507077211 */ /* 0x000fc800078ff8ff */
[----:B------:R-:W-:-:S04]  /*4ed0*/  SHF.R.U32.HI R8, RZ, 0x2, R7 ;  /* 0x00000002ff087819 */ /* 0x000fc80000011607 */
[----:B------:R-:W-:Y:S01]  /*4ee0*/  @P3 LOP3.LUT R3, R3, 0x1, R8, 0x78, !PT ;  /* 0x0000000103033812 */ /* 0x000fe200078e7808 */
[----:B------:R-:W-:Y:S01]  /*4ef0*/  IMAD R8, R8, -0x7, R11 ;  /* 0xfffffff908087824 */ /* 0x000fe200078e020b */
[----:B--2---:R-:W-:-:S05]  /*4f00*/  IADD3 R16, P1, R16, R20, RZ ;  /* 0x0000001410107210 */ /* 0x004fca0007f3e0ff */
[----:B------:R-:W-:Y:S01]  /*4f10*/  IMAD.X R17, R17, 0x1, R0, P1 ;  /* 0x0000000111117824 */ /* 0x000fe200008e0600 */
[----:B------:R-:W-:-:S04]  /*4f20*/  ISETP.GE.U32.AND P1, PT, R16, UR6, PT ;  /* 0x0000000610007c0c */ /* 0x000fc8000bf26070 */
[----:B------:R-:W-:-:S13]  /*4f30*/  ISETP.GE.U32.AND.EX P1, PT, R17, UR7, PT, P1 ;  /* 0x0000000711007c0c */ /* 0x000fda000bf26110 */
[----:B0-----:R-:W-:Y:S05]  /*4f40*/  @P1 BRA `(.L_x_108) ;  /* 0x00000004004c1947 */ /* 0x001fea0003800000 */
[----:B------:R-:W0:Y:S01]  /*4f50*/  S2R R12, SR_CTAID.X ;  /* 0x00000000000c7919 */ /* 0x000e220000002500 */
[----:B------:R-:W-:Y:S01]  /*4f60*/  ULDC.64 UR6, c[0x0][0x628] ;  /* 0x00018a0000067ab9 */ /* 0x000fe20000000a00 */
[----:B------:R-:W1:Y:S01]  /*4f70*/  LDC R13, c[0x0][0x144] ;  /* 0x00005100ff0d7b82 */ /* 0x000e620000000800 */
[----:B------:R-:W-:Y:S01]  /*4f80*/  ISETP.NE.U32.AND P1, PT, RZ, UR6, PT ;  /* 0x00000006ff007c0c */ /* 0x000fe2000bf25070 */
[----:B------:R-:W2:Y:S01]  /*4f90*/  S2R R11, SR_CTAID.Y ;  /* 0x00000000000b7919 */ /* 0x000ea20000002600 */
[----:B------:R-:W-:Y:S01]  /*4fa0*/  ULDC UR8, c[0x0][0x150] ;  /* 0x0000540000087ab9 */ /* 0x000fe20000000800 */
[----:B------:R-:W-:Y:S01]  /*4fb0*/  ULDC UR9, c[0x0][0x630] ;  /* 0x00018c0000097ab9 */ /* 0x000fe20000000800 */
[----:B------:R-:W-:Y:S01]  /*4fc0*/  ISETP.NE.AND.EX P1, PT, RZ, UR7, PT, P1 ;  /* 0x00000007ff007c0c */ /* 0x000fe2000bf25310 */
[----:B------:R-:W-:Y:S01]  /*4fd0*/  IMAD.MOV.U32 R4, RZ, RZ, R16 ;  /* 0x000000ffff047224 */ /* 0x000fe200078e0010 */
[----:B0-----:R-:W-:-:S05]  /*4fe0*/  I2FP.F32.U32 R5, R12 ;  /* 0x0000000c00057245 */ /* 0x001fca0000201000 */
[----:B------:R-:W-:Y:S01]  /*4ff0*/  FMUL R14, R5, UR8 ;  /* 0x00000008050e7c20 */ /* 0x000fe20008400000 */
[----:B------:R-:W-:-:S05]  /*5000*/  IMAD.MOV.U32 R5, RZ, RZ, R17 ;  /* 0x000000ffff057224 */ /* 0x000fca00078e0011 */
[----:B--2---:R-:W-:Y:S05]  /*5010*/  @!P1 BRA `(.L_x_109) ;  /* 0x0000000000289947 */ /* 0x004fea0003800000 */
[----:B------:R-:W-:Y:S02]  /*5020*/  ULDC UR8, c[0x0][0x634] ;  /* 0x00018d0000087ab9 */ /* 0x000fe40000000800 */
[----:B------:R-:W-:-:S05]  /*5030*/  IADD3 R5, P1, R16, UR8, RZ ;  /* 0x0000000810057c10 */ /* 0x000fca000ff3e0ff */
[----:B------:R-:W-:-:S04]  /*5040*/  IMAD.X R15, RZ, RZ, R17, P1 ;  /* 0x000000ffff0f7224 */ /* 0x000fc800008e0611 */
[----:B------:R-:W-:-:S04]  /*5050*/  IMAD.WIDE.U32 R6, R15, UR6, RZ ;  /* 0x000000060f067c25 */ /* 0x000fc8000f8e00ff */
[----:B------:R-:W-:-:S04]  /*5060*/  IMAD.WIDE.U32 R6, P1, R5, UR7, R6 ;  /* 0x0000000705067c25 */ /* 0x000fc8000f820006 */
[----:B------:R-:W-:-:S04]  /*5070*/  IMAD.WIDE.U32 R4, R5, UR6, RZ ;  /* 0x0000000605047c25 */ /* 0x000fc8000f8e00ff */
[----:B------:R-:W-:Y:S01]  /*5080*/  IMAD.MOV.U32 R4, RZ, RZ, R7 ;  /* 0x000000ffff047224 */ /* 0x000fe200078e0007 */
[----:B------:R-:W-:Y:S01]  /*5090*/  IADD3 RZ, P3, R5, R6, RZ ;  /* 0x0000000605ff7210 */ /* 0x000fe20007f7e0ff */
[----:B------:R-:W-:-:S04]  /*50a0*/  IMAD.X R5, RZ, RZ, RZ, P1 ;  /* 0x000000ffff057224 */ /* 0x000fc800008e06ff */
[----:B------:R-:W-:-:S08]  /*50b0*/  IMAD.WIDE.U32.X R4, R15, UR7, R4, P3 ;  /* 0x000000070f047c25 */ /* 0x000fd000098e0404 */
.L_x_109:
[--C-:B------:R-:W-:Y:S01]  /*50c0*/  SHF.R.U64 R19, R4, UR9, R5.reuse ;  /* 0x0000000904137c19 */ /* 0x100fe20008001205 */
[----:B------:R-:W0:Y:S01]  /*50d0*/  F2I.U32.TRUNC.NTZ R14, R14 ;  /* 0x0000000e000e7305 */ /* 0x000e22000020f000 */
[----:B------:R-:W-:Y:S01]  /*50e0*/  SHF.R.U32.HI R4, RZ, UR9, R5 ;  /* 0x00000009ff047c19 */ /* 0x000fe20008011605 */
[----:B------:R-:W-:Y:S01]  /*50f0*/  ULDC.64 UR6, c[0x0][0x620] ;  /* 0x0001880000067ab9 */ /* 0x000fe20000000a00 */
[----:B------:R-:W-:Y:S01]  /*5100*/  IADD3 R7, P1, RZ, -R19, RZ ;  /* 0x80000013ff077210 */ /* 0x000fe20007f3e0ff */
[----:B------:R-:W-:Y:S01]  /*5110*/  ULDC.64 UR8, c[0x0][0x640] ;  /* 0x0001900000087ab9 */ /* 0x000fe20000000a00 */
[----:B------:R-:W2:Y:S03]  /*5120*/  LDC R18, c[0x0][0x148] ;  /* 0x00005200ff127b82 */ /* 0x000ea60000000800 */
[----:B------:R-:W-:Y:S01]  /*5130*/  IMAD.X R4, RZ, RZ, ~R4, P1 ;  /* 0x000000ffff047224 */ /* 0x000fe200008e0e04 */
[----:B------:R-:W-:-:S03]  /*5140*/  ISETP.NE.U32.AND P1, PT, RZ, UR8, PT ;  /* 0x00000008ff007c0c */ /* 0x000fc6000bf25070 */
[----:B------:R-:W-:Y:S01]  /*5150*/  IMAD R6, R4, UR6, RZ ;  /* 0x0000000604067c24 */ /* 0x000fe2000f8e02ff */
[----:B------:R-:W-:Y:S01]  /*5160*/  ISETP.NE.AND.EX P1, PT, RZ, UR9, PT, P1 ;  /* 0x00000009ff007c0c */ /* 0x000fe2000bf25310 */
[----:B------:R-:W-:Y:S01]  /*5170*/  IMAD.WIDE.U32 R4, R7, UR6, R16 ;  /* 0x0000000607047c25 */ /* 0x000fe2000f8e0010 */
[----:B------:R-:W-:-:S03]  /*5180*/  ULDC UR6, c[0x0][0x618] ;  /* 0x0001860000067ab9 */ /* 0x000fc60000000800 */
[----:B------:R-:W-:Y:S01]  /*5190*/  IMAD R7, R7, UR7, R6 ;  /* 0x0000000707077c24 */ /* 0x000fe2000f8e0206 */
[----:B------:R-:W-:Y:S01]  /*51a0*/  ULDC UR7, c[0x0][0x154] ;  /* 0x0000550000077ab9 */ /* 0x000fe20000000800 */
[----:B0-----:R-:W-:Y:S02]  /*51b0*/  IMAD.MOV R6, RZ, RZ, -R14 ;  /* 0x000000ffff067224 */ /* 0x001fe400078e0a0e */
[----:B------:R-:W-:Y:S02]  /*51c0*/  IMAD.IADD R5, R5, 0x1, R7 ;  /* 0x0000000105057824 */ /* 0x000fe400078e0207 */
[----:B-1----:R-:W-:Y:S01]  /*51d0*/  IMAD R12, R13, R6, R12 ;  /* 0x000000060d0c7224 */ /* 0x002fe200078e020c */
[----:B------:R-:W-:Y:S02]  /*51e0*/  I2FP.F32.U32 R6, R11 ;  /* 0x0000000b00067245 */ /* 0x000fe40000201000 */
[--C-:B------:R-:W-:Y:S02]  /*51f0*/  SHF.R.U64 R13, R4, UR6, R5.reuse ;  /* 0x00000006040d7c19 */ /* 0x100fe40008001205 */
[----:B------:R-:W-:Y:S01]  /*5200*/  SHF.R.U32.HI R4, RZ, UR6, R5 ;  /* 0x00000006ff047c19 */ /* 0x000fe20008011605 */
[----:B------:R-:W-:Y:S01]  /*5210*/  FMUL R6, R6, UR7 ;  /* 0x0000000706067c20 */ /* 0x000fe20008400000 */
[----:B------:R-:W-:-:S02]  /*5220*/  ULDC UR6, c[0x0][0x608] ;  /* 0x0001820000067ab9 */ /* 0x000fc40000000800 */
[--C-:B------:R-:W-:Y:S01]  /*5230*/  SHF.R.U64 R15, R13, UR6, R4.reuse ;  /* 0x000000060d0f7c19 */ /* 0x100fe20008001204 */
[----:B------:R0:W1:Y:S01]  /*5240*/  F2I.U32.TRUNC.NTZ R20, R6 ;  /* 0x0000000600147305 */ /* 0x000062000020f000 */
[----:B------:R-:W-:Y:S01]  /*5250*/  SHF.R.U32.HI R4, RZ, UR6, R4 ;  /* 0x00000006ff047c19 */ /* 0x000fe20008011604 */
[----:B------:R-:W-:-:S03]  /*5260*/  ULDC UR6, c[0x0][0x658] ;  /* 0x0001960000067ab9 */ /* 0x000fc60000000800 */
[--C-:B------:R-:W-:Y:S02]  /*5270*/  SHF.R.U64 R14, R15, UR6, R4.reuse ;  /* 0x000000060f0e7c19 */ /* 0x100fe40008001204 */
[----:B------:R-:W-:-:S03]  /*5280*/  SHF.R.U32.HI R21, RZ, UR6, R4 ;  /* 0x00000006ff157c19 */ /* 0x000fc60008011604 */
[----:B------:R-:W-:Y:S02]  /*5290*/  IMAD.MOV.U32 R4, RZ, RZ, R14 ;  /* 0x000000ffff047224 */ /* 0x000fe400078e000e */
[----:B------:R-:W-:Y:S01]  /*52a0*/  IMAD.MOV.U32 R5, RZ, RZ, R21 ;  /* 0x000000ffff057224 */ /* 0x000fe200078e0015 */
[----:B0-----:R-:W-:Y:S06]  /*52b0*/  @!P1 BRA `(.L_x_110) ;  /* 0x0000000000289947 */ /* 0x001fec0003800000 */
        /* <DEDUP_REMOVED lines=10> */
.L_x_110:
[----:B------:R-:W-:Y:S01]  /*5360*/  ISETP.NE.AND P1, PT, R2, 0x1, PT ;  /* 0x000000010200780c */ /* 0x000fe20003f25270 */
[----:B------:R-:W-:Y:S01]  /*5370*/  ULDC UR6, c[0x0][0x648] ;  /* 0x0001920000067ab9 */ /* 0x000fe20000000800 */
[----:B------:R-:W-:Y:S01]  /*5380*/  LOP3.LUT R15, R15, UR5, RZ, 0xc0, !PT ;  /* 0x000000050f0f7c12 */ /* 0x000fe2000f8ec0ff */
[----:B-1----:R-:W-:Y:S01]  /*5390*/  IMAD.MOV R20, RZ, RZ, -R20 ;  /* 0x000000ffff147224 */ /* 0x002fe200078e0a14 */
[----:B------:R-:W-:Y:S01]  /*53a0*/  SHF.R.U64 R4, R4, UR6, R5 ;  /* 0x0000000604047c19 */ /* 0x000fe20008001205 */
[----:B------:R-:W-:Y:S01]  /*53b0*/  ULDC UR6, c[0x0][0x638] ;  /* 0x00018e0000067ab9 */ /* 0x000fe20000000800 */
[----:B------:R-:W-:Y:S01]  /*53c0*/  LOP3.LUT R13, R13, UR4, RZ, 0xc0, !PT ;  /* 0x000000040d0d7c12 */ /* 0x000fe2000f8ec0ff */
[----:B------:R-:W-:Y:S02]  /*53d0*/  ULDC UR7, c[0x0][0x610] ;  /* 0x0001840000077ab9 */ /* 0x000fe40000000800 */
[----:B------:R-:W-:Y:S02]  /*53e0*/  IMAD.MOV R5, RZ, RZ, -R4 ;  /* 0x000000ffff057224 */ /* 0x000fe400078e0a04 */
[----:B------:R-:W-:-:S02]  /*53f0*/  IMAD R15, R4, UR13, R15 ;  /* 0x0000000d040f7c24 */ /* 0x000fc4000f8e020f */
[----:B--2---:R-:W-:Y:S02]  /*5400*/  @P1 IMAD R12, R18, R20, R11 ;  /* 0x00000014120c1224 */ /* 0x004fe400078e020b */
[----:B------:R-:W-:Y:S01]  /*5410*/  IMAD R14, R5, UR6, R14 ;  /* 0x00000006050e7c24 */ /* 0x000fe2000f8e020e */
[----:B------:R-:W-:Y:S01]  /*5420*/  ULDC UR6, c[0x0][0x600] ;  /* 0x0001800000067ab9 */ /* 0x000fe20000000800 */
[----:B------:R-:W-:Y:S02]  /*5430*/  IMAD R12, R15, UR7, R12 ;  /* 0x000000070f0c7c24 */ /* 0x000fe4000f8e020c */
[----:B------:R-:W-:Y:S02]  /*5440*/  IMAD R5, R14, UR6, R13 ;  /* 0x000000060e057c24 */ /* 0x000fe4000f8e020d */
[----:B------:R-:W-:-:S03]  /*5450*/  IMAD.MOV.U32 R4, RZ, RZ, 0x1 ;  /* 0x00000001ff047424 */ /* 0x000fc600078e00ff */
[----:B------:R-:W-:Y:S02]  /*5460*/  SEL R18, R5, R12, !P1 ;  /* 0x0000000c05127207 */ /* 0x000fe40004800000 */
[----:B------:R-:W-:-:S07]  /*5470*/  SEL R22, R12, R5, !P1 ;  /* 0x000000050c167207 */ /* 0x000fce0004800000 */
.L_x_108:
[----:B------:R-:W-:Y:S05]  /*5480*/  BSYNC B1 ;  /* 0x0000000000017941 */ /* 0x000fea0003800000 */
.L_x_107:
[----:B------:R-:W-:-:S13]  /*5490*/  LOP3.LUT P1, RZ, R4, 0xff, RZ, 0xc0, !PT ;  /* 0x000000ff04ff7812 */ /* 0x000fda000782c0ff */
[----:B------:R-:W-:Y:S05]  /*54a0*/  @P1 BRA `(.L_x_111) ;  /* 0xfffffff400101947 */ /* 0x000fea000383ffff */
[----:B------:R-:W-:Y:S05]  /*54b0*/  BSYNC B0 ;  /* 0x0000000000007941 */ /* 0x000fea0003800000 */
.L_x_99:
[----:B------:R-:W-:-:S03]  /*54c0*/  UMOV UR6, 0xffffffff ;  /* 0xffffffff00067882 */ /* 0x000fc60000000000 */
[----:B------:R-:W-:Y:S05]  /*54d0*/  BRA.DIV UR6, `(.L_x_112) ;  /* 0x0000000606b47947 */ /* 0x000fea000b800000 */
[----:B------:R-:W-:-:S13]  /*54e0*/  ELECT P6, URZ, PT ;  /* 0x00000000003f782f */ /* 0x000fda00038c0000 */
.L_x_131:
[----:B------:R-:W-:Y:S04]  /*54f0*/  BSSY B0, `(.L_x_113) ;  /* 0x0000046000007945 */ /* 0x000fe80003800000 */
[----:B------:R-:W-:Y:S05]  /*5500*/  @!P6 BRA `(.L_x_114) ;  /* 0x000000040010e947 */ /* 0x000fea0003800000 */
[----:B------:R-:W-:-:S04]  /*5510*/  LOP3.LUT R23, R23, 0x2, RZ, 0xfc, !PT ;  /* 0x0000000217177812 */ /* 0x000fc800078efcff */
[----:B------:R-:W-:-:S13]  /*5520*/  ISETP.NE.AND P0, PT, R23, 0x3, PT ;  /* 0x000000031700780c */ /* 0x000fda0003f05270 */
[----:B------:R-:W-:Y:S05]  /*5530*/  @!P0 BRA `(.L_x_115) ;  /* 0x0000000000048947 */ /* 0x000fea0003800000 */
[----:B------:R-:W-:Y:S01]  /*5540*/  BPT.TRAP 0x1 ;  /* 0x000000040000795c */ /* 0x000fe20000300000 */
.L_x_115:
[----:B------:R-:W0:Y:S01]  /*5550*/  S2R R5, SR_CgaCtaId ;  /* 0x0000000000057919 */ /* 0x000e220000008800 */
[----:B------:R-:W-:Y:S02]  /*5560*/  MOV R0, 0x400 ;  /* 0x0000040000007802 */ /* 0x000fe40000000f00 */
[----:B------:R-:W-:Y:S02]  /*5570*/  SHF.L.U32 R2, R3, 0x1f, RZ ;  /* 0x0000001f03027819 */ /* 0x000fe400000006ff */
[----:B0-----:R-:W-:-:S05]  /*5580*/  LEA R5, R5, R0, 0x18 ;  /* 0x0000000005057211 */ /* 0x001fca00078ec0ff */
[----:B------:R-:W-:-:S04]  /*5590*/  VIADD R5, R5, 0x38 ;  /* 0x0000003805057836 */ /* 0x000fc80000000000 */
[C---:B------:R-:W-:Y:S02]  /*55a0*/  IMAD R7, R8.reuse, 0x8, R5 ;  /* 0x0000000808077824 */ /* 0x040fe400078e0205 */
[----:B------:R-:W-:Y:S02]  /*55b0*/  VIADD R8, R8, 0x1 ;  /* 0x0000000108087836 */ /* 0x000fe40000000000 */
[----:B------:R-:W0:Y:S03]  /*55c0*/  SYNCS.PHASECHK.TRANS64.TRYWAIT P0, [R7+URZ], R2 ;  /* 0x00000002070075a7 */ /* 0x000e26000800017f */
[----:B------:R-:W-:-:S04]  /*55d0*/  ISETP.NE.AND P1, PT, R8, 0x7, PT ;  /* 0x000000070800780c */ /* 0x000fc80003f25270 */
[----:B------:R-:W-:Y:S02]  /*55e0*/  SEL R0, RZ, 0x1, P1 ;  /* 0x00000001ff007807 */ /* 0x000fe40000800000 */
[----:B------:R-:W-:Y:S02]  /*55f0*/  SEL R8, R8, RZ, P1 ;  /* 0x000000ff08087207 */ /* 0x000fe40000800000 */
[----:B------:R-:W-:-:S03]  /*5600*/  LOP3.LUT R9, R3, R0, RZ, 0x3c, !PT ;  /* 0x0000000003097212 */ /* 0x000fc600078e3cff */
[----:B------:R-:W-:Y:S01]  /*5610*/  IMAD R6, R8, 0x8, R5 ;  /* 0x0000000808067824 */ /* 0x000fe200078e0205 */
[----:B------:R-:W-:Y:S01]  /*5620*/  SHF.L.U32 R3, R9, 0x1f, RZ ;  /* 0x0000001f09037819 */ /* 0x000fe200000006ff */
[----:B0-----:R-:W-:Y:S06]  /*5630*/  @!P0 BRA `(.L_x_116) ;  /* 0x00000004007c8947 */ /* 0x001fec0003800000 */
.L_x_132:
[----:B------:R-:W1:Y:S01]  /*5640*/  SYNCS.PHASECHK.TRANS64.TRYWAIT P0, [R6+URZ], R3 ;  /* 0x00000003060075a7 */ /* 0x000e62000800017f */
[----:B------:R-:W-:-:S05]  /*5650*/  VIADD R0, R8, 0x1 ;  /* 0x0000000108007836 */ /* 0x000fca0000000000 */
[----:B------:R-:W-:-:S04]  /*5660*/  ISETP.NE.AND P1, PT, R0, 0x7, PT ;  /* 0x000000070000780c */ /* 0x000fc80003f25270 */
[----:B0-----:R-:W-:Y:S02]  /*5670*/  SEL R2, RZ, 0x1, P1 ;  /* 0x00000001ff027807 */ /* 0x001fe40000800000 */
[----:B------:R-:W-:Y:S02]  /*5680*/  SEL R0, R0, RZ, P1 ;  /* 0x000000ff00007207 */ /* 0x000fe40000800000 */
[----:B------:R-:W-:-:S03]  /*5690*/  LOP3.LUT R9, R9, R2, RZ, 0x3c, !PT ;  /* 0x0000000209097212 */ /* 0x000fc600078e3cff */
[----:B------:R-:W-:Y:S01]  /*56a0*/  IMAD R7, R0, 0x8, R5 ;  /* 0x0000000800077824 */ /* 0x000fe200078e0205 */
[----:B------:R-:W-:Y:S01]  /*56b0*/  SHF.L.U32 R4, R9, 0x1f, RZ ;  /* 0x0000001f09047819 */ /* 0x000fe200000006ff */
[----:B-1----:R-:W-:Y:S06]  /*56c0*/  @!P0 BRA `(.L_x_117) ;  /* 0x00000004006c8947 */ /* 0x002fec0003800000 */
.L_x_133:
[----:B------:R-:W1:Y:S01]  /*56d0*/  SYNCS.PHASECHK.TRANS64.TRYWAIT P0, [R7+URZ], R4 ;  /* 0x00000004070075a7 */ /* 0x000e62000800017f */
[----:B------:R-:W-:-:S05]  /*56e0*/  VIADD R0, R0, 0x1 ;  /* 0x0000000100007836 */ /* 0x000fca0000000000 */
[----:B------:R-:W-:-:S04]  /*56f0*/  ISETP.NE.AND P1, PT, R0, 0x7, PT ;  /* 0x000000070000780c */ /* 0x000fc80003f25270 */
[----:B------:R-:W-:Y:S02]  /*5700*/  SEL R2, RZ, 0x1, P1 ;  /* 0x00000001ff027807 */ /* 0x000fe40000800000 */
[----:B------:R-:W-:Y:S02]  /*5710*/  SEL R0, R0, RZ, P1 ;  /* 0x000000ff00007207 */ /* 0x000fe40000800000 */
[----:B------:R-:W-:-:S03]  /*5720*/  LOP3.LUT R9, R9, R2, RZ, 0x3c, !PT ;  /* 0x0000000209097212 */ /* 0x000fc600078e3cff */
[----:B0-----:R-:W-:Y:S01]  /*5730*/  IMAD R6, R0, 0x8, R5 ;  /* 0x0000000800067824 */ /* 0x001fe200078e0205 */
[----:B------:R-:W-:Y:S01]  /*5740*/  SHF.L.U32 R3, R9, 0x1f, RZ ;  /* 0x0000001f09037819 */ /* 0x000fe200000006ff */
[----:B-1----:R-:W-:Y:S06]  /*5750*/  @!P0 BRA `(.L_x_118) ;  /* 0x00000004005c8947 */ /* 0x002fec0003800000 */
.L_x_134:
        /* <DEDUP_REMOVED lines=9> */
.L_x_135:
        /* <DEDUP_REMOVED lines=9> */
.L_x_136:
[----:B------:R-:W1:Y:S01]  /*5880*/  SYNCS.PHASECHK.TRANS64.TRYWAIT P0, [R6+URZ], R3 ;  /* 0x00000003060075a7 */ /* 0x000e62000800017f */
[----:B------:R-:W-:-:S05]  /*5890*/  VIADD R0, R0, 0x1 ;  /* 0x0000000100007836 */ /* 0x000fca0000000000 */
[----:B------:R-:W-:-:S04]  /*58a0*/  ISETP.NE.AND P1, PT, R0, 0x7, PT ;  /* 0x000000070000780c */ /* 0x000fc80003f25270 */
[----:B------:R-:W-:Y:S02]  /*58b0*/  SEL R2, RZ, 0x1, P1 ;  /* 0x00000001ff027807 */ /* 0x000fe40000800000 */
[----:B------:R-:W-:Y:S02]  /*58c0*/  SEL R0, R0, RZ, P1 ;  /* 0x000000ff00007207 */ /* 0x000fe40000800000 */
[----:B------:R-:W-:Y:S01]  /*58d0*/  LOP3.LUT R2, R9, R2, RZ, 0x3c, !PT ;  /* 0x0000000209027212 */ /* 0x000fe200078e3cff */
[----:B-1----:R-:W-:Y:S06]  /*58e0*/  @!P0 BRA `(.L_x_121) ;  /* 0x0000000400348947 */ /* 0x002fec0003800000 */
.L_x_137:
[----:B------:R-:W-:Y:S01]  /*58f0*/  IMAD R5, R0, 0x8, R5 ;  /* 0x0000000800057824 */ /* 0x000fe200078e0205 */
[----:B------:R-:W-:-:S07]  /*5900*/  SHF.L.U32 R0, R2, 0x1f, RZ ;  /* 0x0000001f02007819 */ /* 0x000fce00000006ff */
.L_x_122:
[----:B--2---:R2:W3:Y:S02]  /*5910*/  SYNCS.PHASECHK.TRANS64.TRYWAIT P0, [R5+URZ], R0 ;  /* 0x00000000050075a7 */ /* 0x0044e4000800017f */
[----:B---3--:R-:W-:Y:S05]  /*5920*/  @!P0 NANOSLEEP.SYNCS 0x989680 ;  /* 0x009896800000895d */ /* 0x008fea0003900000 */
[----:B------:R-:W3:Y:S02]  /*5930*/  @!P0 SYNCS.PHASECHK.TRANS64 P0, [R5+URZ], R0 ;  /* 0x00000000050085a7 */ /* 0x000ee4000800007f */
[----:B---3--:R-:W-:Y:S05]  /*5940*/  @!P0 BRA `(.L_x_122) ;  /* 0xfffffffc00f08947 */ /* 0x008fea000383ffff */
.L_x_114:
[----:B------:R-:W-:Y:S05]  /*5950*/  BSYNC B0 ;  /* 0x0000000000007941 */ /* 0x000fea0003800000 */
.L_x_113:
[----:B------:R-:W-:Y:S05]  /*5960*/  EXIT ;  /* 0x000000000000794d */ /* 0x000fea0003800000 */
.L_x_15:
[----:B0-----:R-:W-:-:S04]  /*5970*/  IMAD.U32 R3, RZ, RZ, UR43 ;  /* 0x0000002bff037e24 */ /* 0x001fc8000f8e00ff */
[----:B------:R0:W1:Y:S03]  /*5980*/  SYNCS.PHASECHK.TRANS64.TRYWAIT P0, [R3+URZ+-0x8], R0 ;  /* 0xfffff800030075a7 */ /* 0x000066000800017f */
[----:B-1----:R-:W-:Y:S05]  /*5990*/  @!P0 NANOSLEEP.SYNCS 0x989680 ;  /* 0x009896800000895d */ /* 0x002fea0003900000 */
[----:B------:R-:W1:Y:S02]  /*59a0*/  @!P0 SYNCS.PHASECHK.TRANS64 P0, [R3+URZ+-0x8], R0 ;  /* 0xfffff800030085a7 */ /* 0x000e64000800007f */
[----:B-1----:R-:W-:Y:S05]  /*59b0*/  @!P0 BRA `(.L_x_15) ;  /* 0xfffffffc00ec8947 */ /* 0x002fea000383ffff */
[----:B------:R-:W-:Y:S05]  /*59c0*/  BRA `(.L_x_123) ;  /* 0xffffffbc00207947 */ /* 0x000fea000383ffff */
.L_x_20:
[----:B-1----:R1:W2:Y:S02]  /*59d0*/  SYNCS.PHASECHK.TRANS64.TRYWAIT P1, [R3+URZ], R0 ;  /* 0x00000000030075a7 */ /* 0x0022a4000802017f */
[----:B--2---:R-:W-:Y:S05]  /*59e0*/  @!P1 NANOSLEEP.SYNCS 0x989680 ;  /* 0x009896800000995d */ /* 0x004fea0003900000 */
[----:B------:R-:W2:Y:S02]  /*59f0*/  @!P1 SYNCS.PHASECHK.TRANS64 P1, [R3+URZ], R0 ;  /* 0x00000000030095a7 */ /* 0x000ea4000802007f */
[----:B--2---:R-:W-:Y:S05]  /*5a00*/  @!P1 BRA `(.L_x_20) ;  /* 0xfffffffc00f09947 */ /* 0x004fea000383ffff */
[----:B------:R-:W-:Y:S05]  /*5a10*/  BRA `(.L_x_19) ;  /* 0xffffffbc008c7947 */ /* 0x000fea000383ffff */
.L_x_25:
[----:B-1----:R-:W-:-:S04]  /*5a20*/  IMAD.U32 R4, RZ, RZ, UR4 ;  /* 0x00000004ff047e24 */ /* 0x002fc8000f8e00ff */
[----:B------:R1:W2:Y:S03]  /*5a30*/  SYNCS.PHASECHK.TRANS64.TRYWAIT P1, [R4+URZ], R3 ;  /* 0x00000003040075a7 */ /* 0x0002a6000802017f */
[----:B--2---:R-:W-:Y:S05]  /*5a40*/  @!P1 NANOSLEEP.SYNCS 0x989680 ;  /* 0x009896800000995d */ /* 0x004fea0003900000 */
[----:B------:R-:W2:Y:S02]  /*5a50*/  @!P1 SYNCS.PHASECHK.TRANS64 P1, [R4+URZ], R3 ;  /* 0x00000003040095a7 */ /* 0x000ea4000802007f */
[----:B--2---:R-:W-:Y:S05]  /*5a60*/  @!P1 BRA `(.L_x_25) ;  /* 0xfffffffc00ec9947 */ /* 0x004fea000383ffff */
[----:B------:R-:W-:Y:S05]  /*5a70*/  BRA `(.L_x_24) ;  /* 0xffffffc000b47947 */ /* 0x000fea000383ffff */
.L_x_31:
[----:B0-----:R-:W-:-:S04]  /*5a80*/  IMAD.U32 R3, RZ, RZ, UR43 ;  /* 0x0000002bff037e24 */ /* 0x001fc8000f8e00ff */
[----:B------:R0:W1:Y:S03]  /*5a90*/  SYNCS.PHASECHK.TRANS64.TRYWAIT P0, [R3+URZ+0x8], R0 ;  /* 0x00000800030075a7 */ /* 0x000066000800017f */
[----:B-1----:R-:W-:Y:S05]  /*5aa0*/  @!P0 NANOSLEEP.SYNCS 0x989680 ;  /* 0x009896800000895d */ /* 0x002fea0003900000 */
[----:B------:R-:W1:Y:S02]  /*5ab0*/  @!P0 SYNCS.PHASECHK.TRANS64 P0, [R3+URZ+0x8], R0 ;  /* 0x00000800030085a7 */ /* 0x000e64000800007f */
[----:B-1----:R-:W-:Y:S05]  /*5ac0*/  @!P0 BRA `(.L_x_31) ;  /* 0xfffffffc00ec8947 */ /* 0x002fea000383ffff */
[----:B------:R-:W-:Y:S05]  /*5ad0*/  BRA `(.L_x_124) ;  /* 0xffffffc800607947 */ /* 0x000fea000383ffff */
.L_x_100:
[----:B------:R-:W-:Y:S01]  /*5ae0*/  BSSY B1, `(.L_x_125) ;  /* 0x0000006000017945 */ /* 0x000fe20003800000 */
[----:B------:R-:W-:-:S07]  /*5af0*/  IMAD.MOV.U32 R15, RZ, RZ, -0x1 ;  /* 0xffffffffff0f7424 */ /* 0x000fce00078e00ff */
[----:B-----5:R-:W-:Y:S05]  /*5b00*/  WARPSYNC.COLLECTIVE R15, `(.L_x_126) ;  /* 0x000000000f0c7348 */ /* 0x020fea0003c00000 */
[----:B------:R-:W-:Y:S02]  /*5b10*/  ELECT P6, UR62, PT ;  /* 0x00000000003e782f */ /* 0x000fe400038c0000 */
[----:B------:R-:W-:Y:S01]  /*5b20*/  MOV R14, UR62 ;  /* 0x0000003e000e7c02 */ /* 0x000fe20008000f00 */
[----:B-----5:R-:W-:Y:S10]  /*5b30*/  ENDCOLLECTIVE ;  /* 0x000000000000791b */ /* 0x020ff40003800000 */
.L_x_126:
[----:B------:R-:W-:Y:S05]  /*5b40*/  BSYNC B1 ;  /* 0x0000000000017941 */ /* 0x000fea0003800000 */
.L_x_125:
[----:B------:R-:W-:Y:S05]  /*5b50*/  BRA `(.L_x_127) ;  /* 0xffffffec00707947 */ /* 0x000fea000383ffff */
.L_x_103:
[----:B-1----:R1:W2:Y:S02]  /*5b60*/  SYNCS.PHASECHK.TRANS64.TRYWAIT P1, [R11+URZ+0x38], R6 ;  /* 0x000038060b0075a7 */ /* 0x0022a4000802017f */
[----:B--2---:R-:W-:Y:S05]  /*5b70*/  @!P1 NANOSLEEP.SYNCS 0x989680 ;  /* 0x009896800000995d */ /* 0x004fea0003900000 */
[----:B------:R-:W2:Y:S02]  /*5b80*/  @!P1 SYNCS.PHASECHK.TRANS64 P1, [R11+URZ+0x38], R6 ;  /* 0x000038060b0095a7 */ /* 0x000ea4000802007f */
[----:B--2---:R-:W-:Y:S05]  /*5b90*/  @!P1 BRA `(.L_x_103) ;  /* 0xfffffffc00f09947 */ /* 0x004fea000383ffff */
[----:B------:R-:W-:Y:S05]  /*5ba0*/  BRA `(.L_x_128) ;  /* 0xffffffec00a47947 */ /* 0x000fea000383ffff */
.L_x_112:
[----:B------:R-:W-:Y:S01]  /*5bb0*/  BSSY B0, `(.L_x_129) ;  /* 0x0000006000007945 */ /* 0x000fe20003800000 */
[----:B------:R-:W-:-:S07]  /*5bc0*/  IMAD.MOV.U32 R15, RZ, RZ, -0x1 ;  /* 0xffffffffff0f7424 */ /* 0x000fce00078e00ff */
[----:B-----5:R-:W-:Y:S05]  /*5bd0*/  WARPSYNC.COLLECTIVE R15, `(.L_x_130) ;  /* 0x000000000f0c7348 */ /* 0x020fea0003c00000 */
[----:B------:R-:W-:Y:S02]  /*5be0*/  ELECT P6, UR62, PT ;  /* 0x00000000003e782f */ /* 0x000fe400038c0000 */
[----:B------:R-:W-:Y:S01]  /*5bf0*/  MOV R14, UR62 ;  /* 0x0000003e000e7c02 */ /* 0x000fe20008000f00 */
[----:B-----5:R-:W-:Y:S10]  /*5c00*/  ENDCOLLECTIVE ;  /* 0x000000000000791b */ /* 0x020ff40003800000 */
.L_x_130:
[----:B------:R-:W-:Y:S05]  /*5c10*/  BSYNC B0 ;  /* 0x0000000000007941 */ /* 0x000fea0003800000 */
.L_x_129:
[----:B------:R-:W-:Y:S05]  /*5c20*/  BRA `(.L_x_131) ;  /* 0xfffffff800307947 */ /* 0x000fea000383ffff */
.L_x_116:
[----:B0-----:R0:W1:Y:S02]  /*5c30*/  SYNCS.PHASECHK.TRANS64.TRYWAIT P0, [R7+URZ], R2 ;  /* 0x00000002070075a7 */ /* 0x001064000800017f */
[----:B-1----:R-:W-:Y:S05]  /*5c40*/  @!P0 NANOSLEEP.SYNCS 0x989680 ;  /* 0x009896800000895d */ /* 0x002fea0003900000 */
[----:B------:R-:W1:Y:S02]  /*5c50*/  @!P0 SYNCS.PHASECHK.TRANS64 P0, [R7+URZ], R2 ;  /* 0x00000002070085a7 */ /* 0x000e64000800007f */
[----:B-1----:R-:W-:Y:S05]  /*5c60*/  @!P0 BRA `(.L_x_116) ;  /* 0xfffffffc00f08947 */ /* 0x002fea000383ffff */
[----:B------:R-:W-:Y:S05]  /*5c70*/  BRA `(.L_x_132) ;  /* 0xfffffff800707947 */ /* 0x000fea000383ffff */
.L_x_117:
[----:B0-----:R0:W1:Y:S02]  /*5c80*/  SYNCS.PHASECHK.TRANS64.TRYWAIT P0, [R6+URZ], R3 ;  /* 0x00000003060075a7 */ /* 0x001064000800017f */
[----:B-1----:R-:W-:Y:S05]  /*5c90*/  @!P0 NANOSLEEP.SYNCS 0x989680 ;  /* 0x009896800000895d */ /* 0x002fea0003900000 */
[----:B------:R-:W1:Y:S02]  /*5ca0*/  @!P0 SYNCS.PHASECHK.TRANS64 P0, [R6+URZ], R3 ;  /* 0x00000003060085a7 */ /* 0x000e64000800007f */
[----:B-1----:R-:W-:Y:S05]  /*5cb0*/  @!P0 BRA `(.L_x_117) ;  /* 0xfffffffc00f08947 */ /* 0x002fea000383ffff */
[----:B------:R-:W-:Y:S05]  /*5cc0*/  BRA `(.L_x_133) ;  /* 0xfffffff800807947 */ /* 0x000fea000383ffff */
.L_x_118:
[----:B0-----:R0:W1:Y:S02]  /*5cd0*/  SYNCS.PHASECHK.TRANS64.TRYWAIT P0, [R7+URZ], R4 ;  /* 0x00000004070075a7 */ /* 0x001064000800017f */
[----:B-1----:R-:W-:Y:S05]  /*5ce0*/  @!P0 NANOSLEEP.SYNCS 0x989680 ;  /* 0x009896800000895d */ /* 0x002fea0003900000 */
[----:B------:R-:W1:Y:S02]  /*5cf0*/  @!P0 SYNCS.PHASECHK.TRANS64 P0, [R7+URZ], R4 ;  /* 0x00000004070085a7 */ /* 0x000e64000800007f */
[----:B-1----:R-:W-:Y:S05]  /*5d00*/  @!P0 BRA `(.L_x_118) ;  /* 0xfffffffc00f08947 */ /* 0x002fea000383ffff */
[----:B------:R-:W-:Y:S05]  /*5d10*/  BRA `(.L_x_134) ;  /* 0xfffffff800907947 */ /* 0x000fea000383ffff */
.L_x_119:
[----:B0-----:R0:W1:Y:S02]  /*5d20*/  SYNCS.PHASECHK.TRANS64.TRYWAIT P0, [R6+URZ], R3 ;  /* 0x00000003060075a7 */ /* 0x001064000800017f */
[----:B-1----:R-:W-:Y:S05]  /*5d30*/  @!P0 NANOSLEEP.SYNCS 0x989680 ;  /* 0x009896800000895d */ /* 0x002fea0003900000 */
[----:B------:R-:W1:Y:S02]  /*5d40*/  @!P0 SYNCS.PHASECHK.TRANS64 P0, [R6+URZ], R3 ;  /* 0x00000003060085a7 */ /* 0x000e64000800007f */
[----:B-1----:R-:W-:Y:S05]  /*5d50*/  @!P0 BRA `(.L_x_119) ;  /* 0xfffffffc00f08947 */ /* 0x002fea000383ffff */
[----:B------:R-:W-:Y:S05]  /*5d60*/  BRA `(.L_x_135) ;  /* 0xfffffff800a07947 */ /* 0x000fea000383ffff */
.L_x_120:
[----:B0-----:R0:W1:Y:S02]  /*5d70*/  SYNCS.PHASECHK.TRANS64.TRYWAIT P0, [R7+URZ], R4 ;  /* 0x00000004070075a7 */ /* 0x001064000800017f */
[----:B-1----:R-:W-:Y:S05]  /*5d80*/  @!P0 NANOSLEEP.SYNCS 0x989680 ;  /* 0x009896800000895d */ /* 0x002fea0003900000 */
[----:B------:R-:W1:Y:S02]  /*5d90*/  @!P0 SYNCS.PHASECHK.TRANS64 P0, [R7+URZ], R4 ;  /* 0x00000004070085a7 */ /* 0x000e64000800007f */
[----:B-1----:R-:W-:Y:S05]  /*5da0*/  @!P0 BRA `(.L_x_120) ;  /* 0xfffffffc00f08947 */ /* 0x002fea000383ffff */
[----:B------:R-:W-:Y:S05]  /*5db0*/  BRA `(.L_x_136) ;  /* 0xfffffff800b07947 */ /* 0x000fea000383ffff */
.L_x_121:
[----:B-1----:R1:W2:Y:S02]  /*5dc0*/  SYNCS.PHASECHK.TRANS64.TRYWAIT P0, [R6+URZ], R3 ;  /* 0x00000003060075a7 */ /* 0x0022a4000800017f */
[----:B--2---:R-:W-:Y:S05]  /*5dd0*/  @!P0 NANOSLEEP.SYNCS 0x989680 ;  /* 0x009896800000895d */ /* 0x004fea0003900000 */
[----:B------:R-:W2:Y:S02]  /*5de0*/  @!P0 SYNCS.PHASECHK.TRANS64 P0, [R6+URZ], R3 ;  /* 0x00000003060085a7 */ /* 0x000ea4000800007f */
[----:B--2---:R-:W-:Y:S05]  /*5df0*/  @!P0 BRA `(.L_x_121) ;  /* 0xfffffffc00f08947 */ /* 0x004fea000383ffff */
[----:B------:R-:W-:Y:S05]  /*5e00*/  BRA `(.L_x_137) ;  /* 0xfffffff800b87947 */ /* 0x000fea000383ffff */
.L_x_138:
[----:B------:R-:W-:-:S00]  /*5e10*/  BRA `(.L_x_138) ;  /* 0xfffffffc00fc7947 */ /* 0x000fc0000383ffff */
[----:B------:R-:W-:-:S00]  /*5e20*/  NOP ;  /* 0x0000000000007918 */ /* 0x000fc00000000000 */
        /* <DEDUP_REMOVED lines=13> */
.L_x_139:


//--------------------- .nv.global.init           --------------------------
	.section	.nv.global.init,"aw",@progbits
.nv.global.init:
	.type		$str$22,@object
	.size		$str$22,($str$23 - $str$22)
$str$22:
        /*0000*/ 	.byte	0x6b, 0x5f, 0x74, 0x69, 0x6c, 0x65, 0x5f, 0x63, 0x6f, 0x75, 0x6e, 0x74, 0x20, 0x3e, 0x3d, 0x20
        /*0010*/ 	.byte	0x31, 0x00
	.type		$str$23,@object
	.size		$str$23,(__unnamed_1 - $str$23)
$str$23:
        /*0012*/ 	.byte	0x2f, 0x74, 0x6d, 0x70, 0x2f, 0x63, 0x75, 0x74, 0x6c, 0x61, 0x73, 0x73, 0x5f, 0x73, 0x77, 0x65
        /*0022*/ 	.byte	0x65, 0x70, 0x5f, 0x73, 0x72, 0x63, 0x2f, 0x69, 0x6e, 0x63, 0x6c, 0x75, 0x64, 0x65, 0x2f, 0x63
        /*0032*/ 	.byte	0x75, 0x74, 0x6c, 0x61, 0x73, 0x73, 0x2f, 0x67, 0x65, 0x6d, 0x6d, 0x2f, 0x63, 0x6f, 0x6c, 0x6c
        /*0042*/ 	.byte	0x65, 0x63, 0x74, 0x69, 0x76, 0x65, 0x2f, 0x73, 0x6d, 0x39, 0x30, 0x5f, 0x6d, 0x6d, 0x61, 0x5f
        /*0052*/ 	.byte	0x74, 0x6d, 0x61, 0x5f, 0x67, 0x6d, 0x6d, 0x61, 0x5f, 0x73, 0x73, 0x5f, 0x77, 0x61, 0x72, 0x70
        /*0062*/ 	.byte	0x73, 0x70, 0x65, 0x63, 0x69, 0x61, 0x6c, 0x69, 0x7a, 0x65, 0x64, 0x2e, 0x68, 0x70, 0x70, 0x00
	.type		__unnamed_1,@object
	.size		__unnamed_1,(.L_0 - __unnamed_1)
__unnamed_1:
        /*0072*/ 	.byte	0x76, 0x6f, 0x69, 0x64, 0x20, 0x63, 0x75, 0x74, 0x6c, 0x61, 0x73, 0x73, 0x3a, 0x3a, 0x67, 0x65
        /* <DEDUP_REMOVED lines=174> */
        /*0b62*/ 	.byte	0x3a, 0x3a, 0x69, 0x64, 0x65, 0x6e, 0x74, 0x69, 0x74, 0x79, 0x5d, 0x00
.L_0:


//--------------------- .nv.shared._ZN7cutlass13device_kernelINS_4gemm6kernel13GemmUniversalIN4cute5tupleIJiiiiEEENS1_10collective13CollectiveMmaINS1_34MainloopSm90TmaGmmaWarpSpecializedILi7ENS5_IJNS4_1CILi1EEESB_SB_EEENS1_32KernelTmaWarpSpecializedPingpongEEENS5_IJNSA_ILi64EEESF_SF_EEEfNS5_IJlSB_lEEEfSH_NS4_8TiledMMAINS4_8MMA_AtomIJNS4_4SM904GMMA29MMA_64x64x8_F32TF32TF32_SS_TNILNSL_7ScaleInE1ELSN_1EEEEEENS4_6LayoutISC_NS5_IJNSA_ILi0EEESR_SR_EEEEENS5_IJNS4_10UnderscoreESU_SU_EEEEENS4_13SM90_TMA_LOADENS4_14ComposedLayoutINS4_7SwizzleILi3ELi4ELi3EEENS4_18smem_ptr_flag_bitsILi32EEENSQ_INS5_IJNSA_ILi8EEENSA_ILi32EEEEEENS5_IJS14_SB_EEEEEEEvNS4_8identityESX_S18_vS19_EENS_8epilogue10collective6detail29Sm90TmaWarpSpecializedAdapterINS1C_15DefaultEpilogueIfSH_SH_NS1B_6thread17LinearCombinationIfLi1EffLNS1G_9ScaleType4KindE0ELNS_15FloatRoundStyleE2EfEENS1_15EpilogueDefaultEEEEEvvEEEEvNT_6ParamsE --------------------------
	.section	.nv.shared._ZN7cutlass13device_kernelINS_4gemm6kernel13GemmUniversalIN4cute5tupleIJiiiiEEENS1_10collective13CollectiveMmaINS1_34MainloopSm90TmaGmmaWarpSpecializedILi7ENS5_IJNS4_1CILi1EEESB_SB_EEENS1_32KernelTmaWarpSpecializedPingpongEEENS5_IJNSA_ILi64EEESF_SF_EEEfNS5_IJlSB_lEEEfSH_NS4_8TiledMMAINS4_8MMA_AtomIJNS4_4SM904GMMA29MMA_64x64x8_F32TF32TF32_SS_TNILNSL_7ScaleInE1ELSN_1EEEEEENS4_6LayoutISC_NS5_IJNSA_ILi0EEESR_SR_EEEEENS5_IJNS4_10UnderscoreESU_SU_EEEEENS4_13SM90_TMA_LOADENS4_14ComposedLayoutINS4_7SwizzleILi3ELi4ELi3EEENS4_18smem_ptr_flag_bitsILi32EEENSQ_INS5_IJNSA_ILi8EEENSA_ILi32EEEEEENS5_IJS14_SB_EEEEEEEvNS4_8identityESX_S18_vS19_EENS_8epilogue10collective6detail29Sm90TmaWarpSpecializedAdapterINS1C_15DefaultEpilogueIfSH_SH_NS1B_6thread17LinearCombinationIfLi1EffLNS1G_9ScaleType4KindE0ELNS_15FloatRoundStyleE2EfEENS1_15EpilogueDefaultEEEEEvvEEEEvNT_6ParamsE,"aw",@nobits
	.sectionflags	@""
	.align	16
	.zero		1024


//--------------------- .nv.shared.reserved.0     --------------------------
	.section	.nv.shared.reserved.0,"aw",@nobits
	.weak		__nv_reservedSMEM_offset_0_alias
	.size		__nv_reservedSMEM_offset_0_alias, 0, 0
	.other		__nv_reservedSMEM_offset_0_alias,@"STO_CUDA_RESERVED_SHARED STV_DEFAULT"
__nv_reservedSMEM_offset_0_alias:
	.zero		0


//--------------------- .nv.global                --------------------------
	.section	.nv.global,"aw",@nobits
.nv.global:
	.type		_ZN40_INTERNAL_ef92d7ff_4_k_cu_993a7241_310664cute1_E,@object
	.size		_ZN40_INTERNAL_ef92d7ff_4_k_cu_993a7241_310664cute1_E,(_ZN40_INTERNAL_ef92d7ff_4_k_cu_993a7241_310664cuda3std3__45__cpo6cbeginE - _ZN40_INTERNAL_ef92d7ff_4_k_cu_993a7241_310664cute1_E)
_ZN40_INTERNAL_ef92d7ff_4_k_cu_993a7241_310664cute1_E:
	.zero		1
	.type		_ZN40_INTERNAL_ef92d7ff_4_k_cu_993a7241_310664cuda3std3__45__cpo6cbeginE,@object
	.size		_ZN40_INTERNAL_ef92d7ff_4_k_cu_993a7241_310664cuda3std3__45__cpo6cbeginE,(_ZN40_INTERNAL_ef92d7ff_4_k_cu_993a7241_310664cuda3std3__48in_placeE - _ZN40_INTERNAL_ef92d7ff_4_k_cu_993a7241_310664cuda3std3__45__cpo6cbeginE)
_ZN40_INTERNAL_ef92d7ff_4_k_cu_993a7241_310664cuda3std3__45__cpo6cbeginE:
	.zero		1
	.type		_ZN40_INTERNAL_ef92d7ff_4_k_cu_993a7241_310664cuda3std3__48in_placeE,@object
	.size		_ZN40_INTERNAL_ef92d7ff_4_k_cu_993a7241_310664cuda3std3__48in_placeE,(_ZN40_INTERNAL_ef92d7ff_4_k_cu_993a7241_310664cuda3std6ranges3__45__cpo9iter_moveE - _ZN40_INTERNAL_ef92d7ff_4_k_cu_993a7241_310664cuda3std3__48in_placeE)
_ZN40_INTERNAL_ef92d7ff_4_k_cu_993a7241_310664cuda3std3__48in_placeE:
	.zero		1
	.type		_ZN40_INTERNAL_ef92d7ff_4_k_cu_993a7241_310664cuda3std6ranges3__45__cpo9iter_moveE,@object
	.size		_ZN40_INTERNAL_ef92d7ff_4_k_cu_993a7241_310664cuda3std6ranges3__45__cpo9iter_moveE,(_ZN40_INTERNAL_ef92d7ff_4_k_cu_993a7241_310664cuda3std3__45__cpo5beginE - _ZN40_INTERNAL_ef92d7ff_4_k_cu_993a7241_310664cuda3std6ranges3__45__cpo9iter_moveE)
_ZN40_INTERNAL_ef92d7ff_4_k_cu_993a7241_310664cuda3std6ranges3__45__cpo9iter_moveE:
	.zero		1
	.type		_ZN40_INTERNAL_ef92d7ff_4_k_cu_993a7241_310664cuda3std3__45__cpo5beginE,@object
	.size		_ZN40_INTERNAL_ef92d7ff_4_k_cu_993a7241_310664cuda3std3__45__cpo5beginE,(_ZN40_INTERNAL_ef92d7ff_4_k_cu_993a7241_310664cuda3std3__442_GLOBAL__N__ef92d7ff_4_k_cu_993a7241_310666ignoreE - _ZN40_INTERNAL_ef92d7ff_4_k_cu_993a7241_310664cuda3std3__45__cpo5beginE)
_ZN40_INTERNAL_ef92d7ff_4_k_cu_993a7241_310664cuda3std3__45__cpo5beginE:
	.zero		1
	.type		_ZN40_INTERNAL_ef92d7ff_4_k_cu_993a7241_310664cuda3std3__442_GLOBAL__N__ef92d7ff_4_k_cu_993a7241_310666ignoreE,@object
	.size		_ZN40_INTERNAL_ef92d7ff_4_k_cu_993a7241_310664cuda3std3__442_GLOBAL__N__ef92d7ff_4_k_cu_993a7241_310666ignoreE,(_ZN40_INTERNAL_ef92d7ff_4_k_cu_993a7241_310664cute7productE - _ZN40_INTERNAL_ef92d7ff_4_k_cu_993a7241_310664cuda3std3__442_GLOBAL__N__ef92d7ff_4_k_cu_993a7241_310666ignoreE)
_ZN40_INTERNAL_ef92d7ff_4_k_cu_993a7241_310664cuda3std3__442_GLOBAL__N__ef92d7ff_4_k_cu_993a7241_310666ignoreE:
	.zero		1
	.type		_ZN40_INTERNAL_ef92d7ff_4_k_cu_993a7241_310664cute7productE,@object
	.size		_ZN40_INTERNAL_ef92d7ff_4_k_cu_993a7241_310664cute7productE,(_ZN40_INTERNAL_ef92d7ff_4_k_cu_993a7241_310664cuda3std3__45__cpo3endE - _ZN40_INTERNAL_ef92d7ff_4_k_cu_993a7241_310664cute7productE)
_ZN40_INTERNAL_ef92d7ff_4_k_cu_993a7241_310664cute7productE:
	.zero		1
	.type		_ZN40_INTERNAL_ef92d7ff_4_k_cu_993a7241_310664cuda3std3__45__cpo3endE,@object
	.size		_ZN40_INTERNAL_ef92d7ff_4_k_cu_993a7241_310664cuda3std3__45__cpo3endE,(_ZN40_INTERNAL_ef92d7ff_4_k_cu_993a7241_310664cuda3std3__419piecewise_constructE - _ZN40_INTERNAL_ef92d7ff_4_k_cu_993a7241_310664cuda3std3__45__cpo3endE)
_ZN40_INTERNAL_ef92d7ff_4_k_cu_993a7241_310664cuda3std3__45__cpo3endE:
	.zero		1
	.type		_ZN40_INTERNAL_ef92d7ff_4_k_cu_993a7241_310664cuda3std3__419piecewise_constructE,@object
	.size		_ZN40_INTERNAL_ef92d7ff_4_k_cu_993a7241_310664cuda3std3__419piecewise_constructE,(_ZN40_INTERNAL_ef92d7ff_4_k_cu_993a7241_310664cuda3std3__45__cpo4cendE - _ZN40_INTERNAL_ef92d7ff_4_k_cu_993a7241_310664cuda3std3__419piecewise_constructE)
_ZN40_INTERNAL_ef92d7ff_4_k_cu_993a7241_310664cuda3std3__419piecewise_constructE:
	.zero		1
	.type		_ZN40_INTERNAL_ef92d7ff_4_k_cu_993a7241_310664cuda3std3__45__cpo4cendE,@object
	.size		_ZN40_INTERNAL_ef92d7ff_4_k_cu_993a7241_310664cuda3std3__45__cpo4cendE,(_ZN40_INTERNAL_ef92d7ff_4_k_cu_993a7241_310664cuda3std6ranges3__45__cpo4swapE - _ZN40_INTERNAL_ef92d7ff_4_k_cu_993a7241_310664cuda3std3__45__cpo4cendE)
_ZN40_INTERNAL_ef92d7ff_4_k_cu_993a7241_310664cuda3std3__45__cpo4cendE:
	.zero		1
	.type		_ZN40_INTERNAL_ef92d7ff_4_k_cu_993a7241_310664cuda3std6ranges3__45__cpo4swapE,@object
	.size		_ZN40_INTERNAL_ef92d7ff_4_k_cu_993a7241_310664cuda3std6ranges3__45__cpo4swapE,(.L_8 - _ZN40_INTERNAL_ef92d7ff_4_k_cu_993a7241_310664cuda3std6ranges3__45__cpo4swapE)
_ZN40_INTERNAL_ef92d7ff_4_k_cu_993a7241_310664cuda3std6ranges3__45__cpo4swapE:
	.zero		1
.L_8:


//--------------------- .nv.constant0._ZN7cutlass13device_kernelINS_4gemm6kernel13GemmUniversalIN4cute5tupleIJiiiiEEENS1_10collective13CollectiveMmaINS1_34MainloopSm90TmaGmmaWarpSpecializedILi7ENS5_IJNS4_1CILi1EEESB_SB_EEENS1_32KernelTmaWarpSpecializedPingpongEEENS5_IJNSA_ILi64EEESF_SF_EEEfNS5_IJlSB_lEEEfSH_NS4_8TiledMMAINS4_8MMA_AtomIJNS4_4SM904GMMA29MMA_64x64x8_F32TF32TF32_SS_TNILNSL_7ScaleInE1ELSN_1EEEEEENS4_6LayoutISC_NS5_IJNSA_ILi0EEESR_SR_EEEEENS5_IJNS4_10UnderscoreESU_SU_EEEEENS4_13SM90_TMA_LOADENS4_14ComposedLayoutINS4_7SwizzleILi3ELi4ELi3EEENS4_18smem_ptr_flag_bitsILi32EEENSQ_INS5_IJNSA_ILi8EEENSA_ILi32EEEEEENS5_IJS14_SB_EEEEEEEvNS4_8identityESX_S18_vS19_EENS_8epilogue10collective6detail29Sm90TmaWarpSpecializedAdapterINS1C_15DefaultEpilogueIfSH_SH_NS1B_6thread17LinearCombinationIfLi1EffLNS1G_9ScaleType4KindE0ELNS_15FloatRoundStyleE2EfEENS1_15EpilogueDefaultEEEEEvvEEEEvNT_6ParamsE --------------------------
	.section	.nv.constant0._ZN7cutlass13device_kernelINS_4gemm6kernel13GemmUniversalIN4cute5tupleIJiiiiEEENS1_10collective13CollectiveMmaINS1_34MainloopSm90TmaGmmaWarpSpecializedILi7ENS5_IJNS4_1CILi1EEESB_SB_EEENS1_32KernelTmaWarpSpecializedPingpongEEENS5_IJNSA_ILi64EEESF_SF_EEEfNS5_IJlSB_lEEEfSH_NS4_8TiledMMAINS4_8MMA_AtomIJNS4_4SM904GMMA29MMA_64x64x8_F32TF32TF32_SS_TNILNSL_7ScaleInE1ELSN_1EEEEEENS4_6LayoutISC_NS5_IJNSA_ILi0EEESR_SR_EEEEENS5_IJNS4_10UnderscoreESU_SU_EEEEENS4_13SM90_TMA_LOADENS4_14ComposedLayoutINS4_7SwizzleILi3ELi4ELi3EEENS4_18smem_ptr_flag_bitsILi32EEENSQ_INS5_IJNSA_ILi8EEENSA_ILi32EEEEEENS5_IJS14_SB_EEEEEEEvNS4_8identityESX_S18_vS19_EENS_8epilogue10collective6detail29Sm90TmaWarpSpecializedAdapterINS1C_15DefaultEpilogueIfSH_SH_NS1B_6thread17LinearCombinationIfLi1EffLNS1G_9ScaleType4KindE0ELNS_15FloatRoundStyleE2EfEENS1_15EpilogueDefaultEEEEEvvEEEEvNT_6ParamsE,"a",@progbits
	.sectionflags	@""
	.align	4
.nv.constant0._ZN7cutlass13device_kernelINS_4gemm6kernel13GemmUniversalIN4cute5tupleIJiiiiEEENS1_10collective13CollectiveMmaINS1_34MainloopSm90TmaGmmaWarpSpecializedILi7ENS5_IJNS4_1CILi1EEESB_SB_EEENS1_32KernelTmaWarpSpecializedPingpongEEENS5_IJNSA_ILi64EEESF_SF_EEEfNS5_IJlSB_lEEEfSH_NS4_8TiledMMAINS4_8MMA_AtomIJNS4_4SM904GMMA29MMA_64x64x8_F32TF32TF32_SS_TNILNSL_7ScaleInE1ELSN_1EEEEEENS4_6LayoutISC_NS5_IJNSA_ILi0EEESR_SR_EEEEENS5_IJNS4_10UnderscoreESU_SU_EEEEENS4_13SM90_TMA_LOADENS4_14ComposedLayoutINS4_7SwizzleILi3ELi4ELi3EEENS4_18smem_ptr_flag_bitsILi32EEENSQ_INS5_IJNSA_ILi8EEENSA_ILi32EEEEEENS5_IJS14_SB_EEEEEEEvNS4_8identityESX_S18_vS19_EENS_8epilogue10collective6detail29Sm90TmaWarpSpecializedAdapterINS1C_15DefaultEpilogueIfSH_SH_NS1B_6thread17LinearCombinationIfLi1EffLNS1G_9ScaleType4KindE0ELNS_15FloatRoundStyleE2EfEENS1_15EpilogueDefaultEEEEEvvEEEEvNT_6ParamsE:
	.zero		1664


//--------------------- SYMBOLS --------------------------

	.type		.nv.reservedSmem.offset0,@object
	.size		.nv.reservedSmem.offset0,0x4
	.type		__assertfail,@function
